	.target	sm_90a

	.elftype	@"ET_EXEC"


//--------------------- .note.nv.tkinfo           --------------------------
	.section	.note.nv.tkinfo,"",@"SHT_NOTE"
	.sectionflags	@"SHF_NOTE_NV_TKINFO"
	.tkinfo
        /*0018*/ 	.word	0x00000002
        /*0030*/ 	.string	""
        /*0030*/ 	.string	"ptxas"
        /*0030*/ 	.string	"Cuda compilation tools, release 13.0, V13.0.88"
        /*0030*/ 	.string	"Build cuda_13.0.r13.0/compiler.36424714_0"
        /*0030*/ 	.string	"-v  -suppress-debug-info  -lineinfo  -arch sm_90a "



//--------------------- .note.nv.cuinfo           --------------------------
	.section	.note.nv.cuinfo,"",@"SHT_NOTE"
	.sectionflags	@"SHF_NOTE_NV_CUINFO"
        /*0018*/ 	.short	0x0002
        /*001a*/ 	.short	0x005a
        /*001c*/ 	.short	0x0082
	.zero		2


//--------------------- .nv.info                  --------------------------
	.section	.nv.info,"",@"SHT_CUDA_INFO"
	.align	4


	//----- nvinfo : EIATTR_REGCOUNT
	.align		4
        /*0000*/ 	.byte	0x04, 0x2f
        /*0002*/ 	.short	(.L_1 - .L_0)
	.align		4
.L_0:
        /*0004*/ 	.word	index@(matmul_kernel)
        /*0008*/ 	.word	0x000000ff


	//----- nvinfo : EIATTR_FRAME_SIZE
	.align		4
.L_1:
        /*000c*/ 	.byte	0x04, 0x11
        /*000e*/ 	.short	(.L_3 - .L_2)
	.align		4
.L_2:
        /*0010*/ 	.word	index@(matmul_kernel)
        /*0014*/ 	.word	0x000001c0


	//----- nvinfo : EIATTR_MIN_STACK_SIZE
	.align		4
.L_3:
        /*0018*/ 	.byte	0x04, 0x12
        /*001a*/ 	.short	(.L_5 - .L_4)
	.align		4
.L_4:
        /*001c*/ 	.word	index@(matmul_kernel)
        /*0020*/ 	.word	0x000001c0
.L_5:


//--------------------- .nv.compat                --------------------------
	.section	.nv.compat,"",@"SHT_CUDA_COMPAT_INFO"
	.align	4
        /*0000*/ 	.byte	0x02, 0x09, 0x01, 0x00, 0x02, 0x02, 0x04, 0x00, 0x02, 0x05, 0x05, 0x00, 0x03, 0x07, 0x01, 0x01
        /*0010*/ 	.byte	0x02, 0x03, 0x00, 0x00, 0x02, 0x06, 0x01, 0x00, 0x04, 0x0b, 0x08, 0x00, 0x00, 0x00, 0x00, 0x00
        /*0020*/ 	.byte	0x00, 0x00, 0x00, 0x00


//--------------------- .nv.info.matmul_kernel    --------------------------
	.section	.nv.info.matmul_kernel,"",@"SHT_CUDA_INFO"
	.sectionflags	@""
	.align	4


	//----- nvinfo : EIATTR_CUDA_API_VERSION
	.align		4
        /*0000*/ 	.byte	0x04, 0x37
        /*0002*/ 	.short	(.L_7 - .L_6)
.L_6:
        /*0004*/ 	.word	0x00000082


	//----- nvinfo : EIATTR_KPARAM_INFO
	.align		4
.L_7:
        /*0008*/ 	.byte	0x04, 0x17
        /*000a*/ 	.short	(.L_9 - .L_8)
.L_8:
        /*000c*/ 	.word	0x00000000
        /*0010*/ 	.short	0x000d
        /*0012*/ 	.short	0x0048
        /*0014*/ 	.byte	0x00, 0xf4, 0x21, 0x00


	//----- nvinfo : EIATTR_KPARAM_INFO
	.align		4
.L_9:
        /*0018*/ 	.byte	0x04, 0x17
        /*001a*/ 	.short	(.L_11 - .L_10)
.L_10:
        /*001c*/ 	.word	0x00000000
        /*0020*/ 	.short	0x000c
        /*0022*/ 	.short	0x0040
        /*0024*/ 	.byte	0x00, 0xf4, 0x21, 0x00


	//----- nvinfo : EIATTR_KPARAM_INFO
	.align		4
.L_11:
        /*0028*/ 	.byte	0x04, 0x17
        /*002a*/ 	.short	(.L_13 - .L_12)
.L_12:
        /*002c*/ 	.word	0x00000000
        /*0030*/ 	.short	0x000b
        /*0032*/ 	.short	0x0038
        /*0034*/ 	.byte	0x00, 0xf0, 0x11, 0x00


	//----- nvinfo : EIATTR_KPARAM_INFO
	.align		4
.L_13:
        /*0038*/ 	.byte	0x04, 0x17
        /*003a*/ 	.short	(.L_15 - .L_14)
.L_14:
        /*003c*/ 	.word	0x00000000
        /*0040*/ 	.short	0x000a
        /*0042*/ 	.short	0x0034
        /*0044*/ 	.byte	0x00, 0xf0, 0x11, 0x00


	//----- nvinfo : EIATTR_KPARAM_INFO
	.align		4
.L_15:
        /*0048*/ 	.byte	0x04, 0x17
        /*004a*/ 	.short	(.L_17 - .L_16)
.L_16:
        /*004c*/ 	.word	0x00000000
        /*0050*/ 	.short	0x0009
        /*0052*/ 	.short	0x0030
        /*0054*/ 	.byte	0x00, 0xf0, 0x11, 0x00


	//----- nvinfo : EIATTR_KPARAM_INFO
	.align		4
.L_17:
        /*0058*/ 	.byte	0x04, 0x17
        /*005a*/ 	.short	(.L_19 - .L_18)
.L_18:
        /*005c*/ 	.word	0x00000000
        /*0060*/ 	.short	0x0008
        /*0062*/ 	.short	0x002c
        /*0064*/ 	.byte	0x00, 0xf0, 0x11, 0x00


	//----- nvinfo : EIATTR_KPARAM_INFO
	.align		4
.L_19:
        /*0068*/ 	.byte	0x04, 0x17
        /*006a*/ 	.short	(.L_21 - .L_20)
.L_20:
        /*006c*/ 	.word	0x00000000
        /*0070*/ 	.short	0x0007
        /*0072*/ 	.short	0x0028
        /*0074*/ 	.byte	0x00, 0xf0, 0x11, 0x00


	//----- nvinfo : EIATTR_KPARAM_INFO
	.align		4
.L_21:
        /*0078*/ 	.byte	0x04, 0x17
        /*007a*/ 	.short	(.L_23 - .L_22)
.L_22:
        /*007c*/ 	.word	0x00000000
        /*0080*/ 	.short	0x0006
        /*0082*/ 	.short	0x0024
        /*0084*/ 	.byte	0x00, 0xf0, 0x11, 0x00


	//----- nvinfo : EIATTR_KPARAM_INFO
	.align		4
.L_23:
        /*0088*/ 	.byte	0x04, 0x17
        /*008a*/ 	.short	(.L_25 - .L_24)
.L_24:
        /*008c*/ 	.word	0x00000000
        /*0090*/ 	.short	0x0005
        /*0092*/ 	.short	0x0020
        /*0094*/ 	.byte	0x00, 0xf0, 0x11, 0x00


	//----- nvinfo : EIATTR_KPARAM_INFO
	.align		4
.L_25:
        /*0098*/ 	.byte	0x04, 0x17
        /*009a*/ 	.short	(.L_27 - .L_26)
.L_26:
        /*009c*/ 	.word	0x00000000
        /*00a0*/ 	.short	0x0004
        /*00a2*/ 	.short	0x001c
        /*00a4*/ 	.byte	0x00, 0xf0, 0x11, 0x00


	//----- nvinfo : EIATTR_KPARAM_INFO
	.align		4
.L_27:
        /*00a8*/ 	.byte	0x04, 0x17
        /*00aa*/ 	.short	(.L_29 - .L_28)
.L_28:
        /*00ac*/ 	.word	0x00000000
        /*00b0*/ 	.short	0x0003
        /*00b2*/ 	.short	0x0018
        /*00b4*/ 	.byte	0x00, 0xf0, 0x11, 0x00


	//----- nvinfo : EIATTR_KPARAM_INFO
	.align		4
.L_29:
        /*00b8*/ 	.byte	0x04, 0x17
        /*00ba*/ 	.short	(.L_31 - .L_30)
.L_30:
        /*00bc*/ 	.word	0x00000000
        /*00c0*/ 	.short	0x0002
        /*00c2*/ 	.short	0x0010
        /*00c4*/ 	.byte	0x00, 0xf4, 0x21, 0x00


	//----- nvinfo : EIATTR_KPARAM_INFO
	.align		4
.L_31:
        /*00c8*/ 	.byte	0x04, 0x17
        /*00ca*/ 	.short	(.L_33 - .L_32)
.L_32:
        /*00cc*/ 	.word	0x00000000
        /*00d0*/ 	.short	0x0001
        /*00d2*/ 	.short	0x0008
        /*00d4*/ 	.byte	0x00, 0xf4, 0x21, 0x00


	//----- nvinfo : EIATTR_KPARAM_INFO
	.align		4
.L_33:
        /*00d8*/ 	.byte	0x04, 0x17
        /*00da*/ 	.short	(.L_35 - .L_34)
.L_34:
        /*00dc*/ 	.word	0x00000000
        /*00e0*/ 	.short	0x0000
        /*00e2*/ 	.short	0x0000
        /*00e4*/ 	.byte	0x00, 0xf4, 0x21, 0x00


	//----- nvinfo : EIATTR_EXPLICIT_CLUSTER
	.align		4
.L_35:
        /*00e8*/ 	.byte	0x01, 0x3e
	.zero		2


	//----- nvinfo : EIATTR_CTA_PER_CLUSTER
	.align		4
        /*00ec*/ 	.byte	0x04, 0x3d
        /*00ee*/ 	.short	(.L_37 - .L_36)
.L_36:
        /*00f0*/ 	.word	0x00000004
        /*00f4*/ 	.word	0x00000001
        /*00f8*/ 	.word	0x00000001


	//----- nvinfo : EIATTR_SPARSE_MMA_MASK
	.align		4
.L_37:
        /*00fc*/ 	.byte	0x03, 0x50
        /*00fe*/ 	.short	0x0000


	//----- nvinfo : EIATTR_MAXREG_COUNT
	.align		4
        /*0100*/ 	.byte	0x03, 0x1b
        /*0102*/ 	.short	0x00ff


	//----- nvinfo : EIATTR_NUM_BARRIERS
	.align		4
        /*0104*/ 	.byte	0x02, 0x4c
        /*0106*/ 	.byte	0x01
	.zero		1


	//----- nvinfo : EIATTR_ANNOTATIONS
	.align		4
        /*0108*/ 	.byte	0x04, 0x55
        /*010a*/ 	.short	(.L_39 - .L_38)


	//   ....[0]....
.L_38:
        /*010c*/ 	.word	0x00000001
        /*0110*/ 	.byte	0xd0, 0x05, 0x00, 0x00, 0x01, 0x00, 0x00, 0x00, 0x40, 0x06, 0x00, 0x00, 0x01, 0x00, 0x00, 0x00
        /* <DEDUP_REMOVED lines=190> */
        /*0d00*/ 	.byte	0xe0, 0xa8, 0x00, 0x00, 0x01, 0x00, 0x00, 0x00, 0x20, 0xa9, 0x00, 0x00


	//----- nvinfo : EIATTR_MERCURY_ISA_VERSION
	.align		4
.L_39:
        /*0d0c*/ 	.byte	0x03, 0x5f
        /*0d0e*/ 	.short	0x0101


	//----- nvinfo : EIATTR_EXIT_INSTR_OFFSETS
	.align		4
        /*0d10*/ 	.byte	0x04, 0x1c
        /*0d12*/ 	.short	(.L_41 - .L_40)


	//   ....[0]....
.L_40:
        /*0d14*/ 	.word	0x0000f530


	//   ....[1]....
        /*0d18*/ 	.word	0x0000f550


	//----- nvinfo : EIATTR_REQNTID
	.align		4
.L_41:
        /*0d1c*/ 	.byte	0x04, 0x10
        /*0d1e*/ 	.short	(.L_43 - .L_42)
.L_42:
        /*0d20*/ 	.word	0x00000080
        /*0d24*/ 	.word	0x00000001
        /*0d28*/ 	.word	0x00000001


	//----- nvinfo : EIATTR_CBANK_PARAM_SIZE
	.align		4
.L_43:
        /*0d2c*/ 	.byte	0x03, 0x19
        /*0d2e*/ 	.short	0x0050


	//----- nvinfo : EIATTR_PARAM_CBANK
	.align		4
        /*0d30*/ 	.byte	0x04, 0x0a
        /*0d32*/ 	.short	(.L_45 - .L_44)
	.align		4
.L_44:
        /*0d34*/ 	.word	index@(.nv.constant0.matmul_kernel)
        /*0d38*/ 	.short	0x0210
        /*0d3a*/ 	.short	0x0050


	//----- nvinfo : EIATTR_SW_WAR
	.align		4
.L_45:
        /*0d3c*/ 	.byte	0x04, 0x36
        /*0d3e*/ 	.short	(.L_47 - .L_46)
.L_46:
        /*0d40*/ 	.word	0x00000008
.L_47:


//--------------------- .nv.callgraph             --------------------------
	.section	.nv.callgraph,"",@"SHT_CUDA_CALLGRAPH"
	.align	4
	.sectionentsize	8
	.align		4
        /*0000*/ 	.word	0x00000000
	.align		4
        /*0004*/ 	.word	0xffffffff
	.align		4
        /*0008*/ 	.word	0x00000000
	.align		4
        /*000c*/ 	.word	0xfffffffe
	.align		4
        /*0010*/ 	.word	0x00000000
	.align		4
        /*0014*/ 	.word	0xfffffffd
	.align		4
        /*0018*/ 	.word	0x00000000
	.align		4
        /*001c*/ 	.word	0xfffffffc


//--------------------- .text.matmul_kernel       --------------------------
	.section	.text.matmul_kernel,"ax",@progbits
	.align	128
        .global         matmul_kernel
        .type           matmul_kernel,@function
        .size           matmul_kernel,(.L_x_4 - matmul_kernel)
        .other          matmul_kernel,@"STO_CUDA_ENTRY STV_DEFAULT"
matmul_kernel:
.text.matmul_kernel:
[----:B------:R-:W0:Y:S08]  /*0000*/  LDC R1, c[0x0][0x28] ;  /* 0x00000a00ff017b82 */ /* 0x000e300000000800 */
[----:B------:R-:W1:Y:S01]  /*0010*/  LDC.64 R46, c[0x0][0x228] ;  /* 0x00008a00ff2e7b82 */ /* 0x000e620000000a00 */
[----:B------:R-:W2:Y:S01]  /*0020*/  S2R R10, SR_CgaCtaId ;  /* 0x00000000000a7919 */ /* 0x000ea20000008800 */
[----:B0-----:R-:W-:Y:S01]  /*0030*/  VIADD R1, R1, 0xfffffe40 ;  /* 0xfffffe4001017836 */ /* 0x001fe20000000000 */
[----:B------:R-:W-:Y:S01]  /*0040*/  ULDC UR5, c[0x0][0x230] ;  /* 0x00008c0000057ab9 */ /* 0x000fe20000000800 */
[----:B------:R-:W-:Y:S01]  /*0050*/  ULDC.64 UR14, c[0x0][0x208] ;  /* 0x00008200000e7ab9 */ /* 0x000fe20000000a00 */
[----:B------:R-:W0:Y:S03]  /*0060*/  S2R R153, SR_TID.X ;  /* 0x0000000000997919 */ /* 0x000e260000002100 */
[----:B------:R-:W3:Y:S08]  /*0070*/  S2UR UR4, SR_CTAID.X ;  /* 0x00000000000479c3 */ /* 0x000ef00000002500 */
[----:B------:R-:W4:Y:S01]  /*0080*/  LDC R12, c[0x0][0x230] ;  /* 0x00008c00ff0c7b82 */ /* 0x000f220000000800 */
[----:B-1----:R-:W-:-:S05]  /*0090*/  VIADD R0, R47, 0xff ;  /* 0x000000ff2f007836 */ /* 0x002fca0000000000 */
[----:B------:R-:W-:Y:S02]  /*00a0*/  SHF.R.S32.HI R3, RZ, 0x1f, R0 ;  /* 0x0000001fff037819 */ /* 0x000fe40000011400 */
[----:B---3--:R-:W-:Y:S01]  /*00b0*/  I2FP.F32.U32 R5, UR4 ;  /* 0x0000000400057c45 */ /* 0x008fe20008201000 */
[----:B------:R-:W-:Y:S01]  /*00c0*/  ULDC UR4, c[0x0][0x150] ;  /* 0x0000540000047ab9 */ /* 0x000fe20000000800 */
[----:B------:R-:W-:-:S03]  /*00d0*/  LEA.HI R3, R3, R0, RZ, 0x8 ;  /* 0x0000000003037211 */ /* 0x000fc600078f40ff */
[----:B------:R-:W-:Y:S01]  /*00e0*/  FMUL R5, R5, UR4 ;  /* 0x0000000405057c20 */ /* 0x000fe20008400000 */
[----:B------:R-:W-:Y:S02]  /*00f0*/  SHF.R.S32.HI R3, RZ, 0x8, R3 ;  /* 0x00000008ff037819 */ /* 0x000fe40000011403 */
[----:B0-----:R-:W-:Y:S01]  /*0100*/  LOP3.LUT R152, R153, 0x7f, RZ, 0xc0, !PT ;  /* 0x0000007f99987812 */ /* 0x001fe200078ec0ff */
[----:B----4-:R-:W-:Y:S01]  /*0110*/  VIADD R12, R12, 0x3f ;  /* 0x0000003f0c0c7836 */ /* 0x010fe20000000000 */
[----:B--2---:R-:W-:Y:S01]  /*0120*/  R2UR UR4, R10 ;  /* 0x000000000a0472ca */ /* 0x004fe200000e0000 */
[----:B------:R-:W-:Y:S01]  /*0130*/  IMAD.SHL.U32 R4, R3, 0x8, RZ ;  /* 0x0000000803047824 */ /* 0x000fe200078e00ff */
[----:B------:R-:W0:Y:S04]  /*0140*/  F2I.U32.TRUNC.NTZ R5, R5 ;  /* 0x0000000500057305 */ /* 0x000e28000020f000 */
[----:B------:R-:W-:-:S04]  /*0150*/  IABS R7, R4 ;  /* 0x0000000400077213 */ /* 0x000fc80000000000 */
[----:B------:R-:W1:Y:S01]  /*0160*/  I2F.RP R0, R7 ;  /* 0x0000000700007306 */ /* 0x000e620000209400 */
[----:B0-----:R-:W-:-:S07]  /*0170*/  IABS R11, R5 ;  /* 0x00000005000b7213 */ /* 0x001fce0000000000 */
[----:B-1----:R-:W0:Y:S02]  /*0180*/  MUFU.RCP R0, R0 ;  /* 0x0000000000007308 */ /* 0x002e240000001000 */
[----:B0-----:R-:W-:Y:S01]  /*0190*/  VIADD R2, R0, 0xffffffe ;  /* 0x0ffffffe00027836 */ /* 0x001fe20000000000 */
[----:B------:R-:W-:-:S05]  /*01a0*/  IABS R0, R4 ;  /* 0x0000000400007213 */ /* 0x000fca0000000000 */
[----:B------:R0:W1:Y:S01]  /*01b0*/  F2I.FTZ.U32.TRUNC.NTZ R3, R2 ;  /* 0x0000000200037305 */ /* 0x000062000021f000 */
[----:B------:R-:W-:Y:S02]  /*01c0*/  IMAD.MOV R0, RZ, RZ, -R0 ;  /* 0x000000ffff007224 */ /* 0x000fe400078e0a00 */
[----:B0-----:R-:W-:Y:S02]  /*01d0*/  IMAD.MOV.U32 R2, RZ, RZ, RZ ;  /* 0x000000ffff027224 */ /* 0x001fe400078e00ff */
[----:B-1----:R-:W-:-:S04]  /*01e0*/  IMAD.MOV R6, RZ, RZ, -R3 ;  /* 0x000000ffff067224 */ /* 0x002fc800078e0a03 */
[----:B------:R-:W-:-:S04]  /*01f0*/  IMAD R9, R6, R7, RZ ;  /* 0x0000000706097224 */ /* 0x000fc800078e02ff */
[----:B------:R-:W-:-:S06]  /*0200*/  IMAD.HI.U32 R2, R3, R9, R2 ;  /* 0x0000000903027227 */ /* 0x000fcc00078e0002 */
[----:B------:R-:W-:-:S04]  /*0210*/  IMAD.HI.U32 R2, R2, R11, RZ ;  /* 0x0000000b02027227 */ /* 0x000fc800078e00ff */
[----:B------:R-:W-:-:S05]  /*0220*/  IMAD R0, R2, R0, R11 ;  /* 0x0000000002007224 */ /* 0x000fca00078e020b */
[----:B------:R-:W-:-:S13]  /*0230*/  ISETP.GT.U32.AND P1, PT, R7, R0, PT ;  /* 0x000000000700720c */ /* 0x000fda0003f24070 */
[----:B------:R-:W-:Y:S02]  /*0240*/  @!P1 IMAD.IADD R0, R0, 0x1, -R7 ;  /* 0x0000000100009824 */ /* 0x000fe400078e0a07 */
[----:B------:R-:W-:Y:S01]  /*0250*/  @!P1 VIADD R2, R2, 0x1 ;  /* 0x0000000102029836 */ /* 0x000fe20000000000 */
[----:B------:R-:W-:Y:S02]  /*0260*/  ISETP.NE.AND P1, PT, R4, RZ, PT ;  /* 0x000000ff0400720c */ /* 0x000fe40003f25270 */
[----:B------:R-:W-:Y:S02]  /*0270*/  ISETP.GE.U32.AND P0, PT, R0, R7, PT ;  /* 0x000000070000720c */ /* 0x000fe40003f06070 */
[----:B------:R-:W-:-:S04]  /*0280*/  LOP3.LUT R0, R5, R4, RZ, 0x3c, !PT ;  /* 0x0000000405007212 */ /* 0x000fc800078e3cff */
[----:B------:R-:W-:Y:S01]  /*0290*/  ISETP.GE.AND P2, PT, R0, RZ, PT ;  /* 0x000000ff0000720c */ /* 0x000fe20003f46270 */
[----:B------:R-:W-:-:S05]  /*02a0*/  VIADD R0, R46, 0xff ;  /* 0x000000ff2e007836 */ /* 0x000fca0000000000 */
[----:B------:R-:W-:Y:S01]  /*02b0*/  SHF.R.S32.HI R3, RZ, 0x1f, R0 ;  /* 0x0000001fff037819 */ /* 0x000fe20000011400 */
[----:B------:R-:W-:-:S03]  /*02c0*/  @P0 VIADD R2, R2, 0x1 ;  /* 0x0000000102020836 */ /* 0x000fc60000000000 */
[----:B------:R-:W-:-:S03]  /*02d0*/  LEA.HI R3, R3, R0, RZ, 0x8 ;  /* 0x0000000003037211 */ /* 0x000fc600078f40ff */
[----:B------:R-:W-:Y:S01]  /*02e0*/  @!P2 IMAD.MOV R2, RZ, RZ, -R2 ;  /* 0x000000ffff02a224 */ /* 0x000fe200078e0a02 */
[----:B------:R-:W-:-:S05]  /*02f0*/  @!P1 LOP3.LUT R2, RZ, R4, RZ, 0x33, !PT ;  /* 0x00000004ff029212 */ /* 0x000fca00078e33ff */
[----:B------:R-:W-:Y:S02]  /*0300*/  IMAD.SHL.U32 R6, R2, 0x8, RZ ;  /* 0x0000000802067824 */ /* 0x000fe400078e00ff */
[----:B------:R-:W-:-:S03]  /*0310*/  IMAD.MOV R2, RZ, RZ, -R2 ;  /* 0x000000ffff027224 */ /* 0x000fc600078e0a02 */
[----:B------:R-:W-:Y:S01]  /*0320*/  LEA.HI.SX32 R3, R3, -R6, 0x18 ;  /* 0x8000000603037211 */ /* 0x000fe200078fc2ff */
[----:B------:R-:W-:-:S03]  /*0330*/  IMAD R4, R4, R2, R5 ;  /* 0x0000000204047224 */ /* 0x000fc600078e0205 */
[----:B------:R-:W-:Y:S02]  /*0340*/  VIMNMX R11, R3, 0x8, PT ;  /* 0x00000008030b7848 */ /* 0x000fe40003fe0100 */
[----:B------:R-:W-:Y:S02]  /*0350*/  IABS R9, R4 ;  /* 0x0000000400097213 */ /* 0x000fe40000000000 */
[----:B------:R-:W-:-:S04]  /*0360*/  IABS R7, R11 ;  /* 0x0000000b00077213 */ /* 0x000fc80000000000 */
[----:B------:R-:W0:Y:S08]  /*0370*/  I2F.RP R0, R7 ;  /* 0x0000000700007306 */ /* 0x000e300000209400 */
[----:B0-----:R-:W0:Y:S02]  /*0380*/  MUFU.RCP R0, R0 ;  /* 0x0000000000007308 */ /* 0x001e240000001000 */
[----:B0-----:R-:W-:-:S06]  /*0390*/  VIADD R3, R0, 0xffffffe ;  /* 0x0ffffffe00037836 */ /* 0x001fcc0000000000 */
[----:B------:R-:W0:Y:S02]  /*03a0*/  F2I.FTZ.U32.TRUNC.NTZ R3, R3 ;  /* 0x0000000300037305 */ /* 0x000e24000021f000 */
[----:B0-----:R-:W-:-:S04]  /*03b0*/  IMAD.MOV R8, RZ, RZ, -R3 ;  /* 0x000000ffff087224 */ /* 0x001fc800078e0a03 */
[----:B------:R-:W-:Y:S01]  /*03c0*/  IMAD.MOV.U32 R2, RZ, RZ, R8 ;  /* 0x000000ffff027224 */ /* 0x000fe200078e0008 */
[----:B------:R-:W-:-:S03]  /*03d0*/  IABS R8, R11 ;  /* 0x0000000b00087213 */ /* 0x000fc60000000000 */
[----:B------:R-:W-:Y:S02]  /*03e0*/  IMAD R5, R2, R7, RZ ;  /* 0x0000000702057224 */ /* 0x000fe400078e02ff */
[----:B------:R-:W-:Y:S02]  /*03f0*/  IMAD.MOV.U32 R2, RZ, RZ, RZ ;  /* 0x000000ffff027224 */ /* 0x000fe400078e00ff */
[----:B------:R-:W-:Y:S02]  /*0400*/  IMAD.MOV R0, RZ, RZ, -R8 ;  /* 0x000000ffff007224 */ /* 0x000fe400078e0a08 */
[----:B------:R-:W-:Y:S01]  /*0410*/  IMAD.HI.U32 R2, R3, R5, R2 ;  /* 0x0000000503027227 */ /* 0x000fe200078e0002 */
[----:B------:R-:W-:-:S04]  /*0420*/  MOV R3, 0x400 ;  /* 0x0000040000037802 */ /* 0x000fc80000000f00 */
[----:B------:R-:W-:Y:S01]  /*0430*/  R2UR UR12, R3 ;  /* 0x00000000030c72ca */ /* 0x000fe200000e0000 */
[----:B------:R-:W-:-:S04]  /*0440*/  IMAD.HI.U32 R2, R2, R9, RZ ;  /* 0x0000000902027227 */ /* 0x000fc800078e00ff */
[----:B------:R-:W-:Y:S02]  /*0450*/  IMAD R0, R2, R0, R9 ;  /* 0x0000000002007224 */ /* 0x000fe400078e0209 */
[----:B------:R-:W-:-:S03]  /*0460*/  IMAD.SHL.U32 R3, R10, 0x40, RZ ;  /* 0x000000400a037824 */ /* 0x000fc600078e00ff */
[----:B------:R-:W-:Y:S02]  /*0470*/  ISETP.GT.U32.AND P1, PT, R7, R0, PT ;  /* 0x000000000700720c */ /* 0x000fe40003f24070 */
[----:B------:R-:W-:Y:S01]  /*0480*/  LOP3.LUT R3, R3, 0x80, RZ, 0xc0, !PT ;  /* 0x0000008003037812 */ /* 0x000fe200078ec0ff */
[----:B------:R-:W-:-:S10]  /*0490*/  ULEA UR12, UR4, UR12, 0x18 ;  /* 0x0000000c040c7291 */ /* 0x000fd4000f8ec03f */
[----:B------:R-:W-:Y:S02]  /*04a0*/  @!P1 IMAD.IADD R0, R0, 0x1, -R7 ;  /* 0x0000000100009824 */ /* 0x000fe400078e0a07 */
[----:B------:R-:W-:Y:S01]  /*04b0*/  @!P1 VIADD R2, R2, 0x1 ;  /* 0x0000000102029836 */ /* 0x000fe20000000000 */
[----:B------:R-:W-:Y:S02]  /*04c0*/  ISETP.NE.AND P1, PT, R11, RZ, PT ;  /* 0x000000ff0b00720c */ /* 0x000fe40003f25270 */
[----:B------:R-:W-:Y:S02]  /*04d0*/  ISETP.GE.U32.AND P0, PT, R0, R7, PT ;  /* 0x000000070000720c */ /* 0x000fe40003f06070 */
[----:B------:R-:W-:-:S04]  /*04e0*/  LOP3.LUT R0, R4, R11, RZ, 0x3c, !PT ;  /* 0x0000000b04007212 */ /* 0x000fc800078e3cff */
[----:B------:R-:W-:-:S07]  /*04f0*/  ISETP.GE.AND P2, PT, R0, RZ, PT ;  /* 0x000000ff0000720c */ /* 0x000fce0003f46270 */
[----:B------:R-:W-:Y:S01]  /*0500*/  @P0 VIADD R2, R2, 0x1 ;  /* 0x0000000102020836 */ /* 0x000fe20000000000 */
[----:B------:R-:W-:-:S05]  /*0510*/  ISETP.GT.AND P0, PT, R12, 0x3f, PT ;  /* 0x0000003f0c00780c */ /* 0x000fca0003f04270 */
[----:B------:R-:W-:Y:S01]  /*0520*/  @!P2 IMAD.MOV R2, RZ, RZ, -R2 ;  /* 0x000000ffff02a224 */ /* 0x000fe200078e0a02 */
[----:B------:R-:W-:-:S05]  /*0530*/  @!P1 LOP3.LUT R2, RZ, R11, RZ, 0x33, !PT ;  /* 0x0000000bff029212 */ /* 0x000fca00078e33ff */
[----:B------:R-:W-:Y:S02]  /*0540*/  IMAD.MOV R0, RZ, RZ, -R2 ;  /* 0x000000ffff007224 */ /* 0x000fe400078e0a02 */
[----:B------:R-:W-:Y:S02]  /*0550*/  IMAD.SHL.U32 R2, R2, 0x100, RZ ;  /* 0x0000010002027824 */ /* 0x000fe400078e00ff */
[----:B------:R-:W-:Y:S02]  /*0560*/  IMAD R0, R11, R0, R4 ;  /* 0x000000000b007224 */ /* 0x000fe400078e0204 */
[----:B------:R-:W-:Y:S02]  /*0570*/  IMAD.U32 R4, RZ, RZ, UR5 ;  /* 0x00000005ff047e24 */ /* 0x000fe4000f8e00ff */
[----:B------:R-:W-:-:S04]  /*0580*/  IMAD.IADD R0, R6, 0x1, R0 ;  /* 0x0000000106007824 */ /* 0x000fc800078e0200 */
[----:B------:R-:W-:Y:S02]  /*0590*/  IMAD R3, R0, 0x100, R3 ;  /* 0x0000010000037824 */ /* 0x000fe400078e0203 */
[----:B------:R-:W-:Y:S02]  /*05a0*/  IMAD.SHL.U32 R0, R10, 0x80, RZ ;  /* 0x000000800a007824 */ /* 0x000fe400078e00ff */
[----:B------:R-:W-:-:S03]  /*05b0*/  IMAD.IADD R17, R152, 0x1, R3 ;  /* 0x0000000198117824 */ /* 0x000fc600078e0203 */
[----:B------:R-:W-:Y:S02]  /*05c0*/  LOP3.LUT R5, R0, 0x80, RZ, 0xc0, !PT ;  /* 0x0000008000057812 */ /* 0x000fe400078ec0ff */
[----:B------:R0:W-:Y:S01]  /*05d0*/  STL [R1+0x170], R17 ;  /* 0x0001701101007387 */ /* 0x0001e20000100800 */
[----:B------:R-:W-:Y:S05]  /*05e0*/  @P0 BRA `(.L_x_0) ;  /* 0x00000004000c0947 */ /* 0x000fea0003800000 */
[----:B------:R-:W-:Y:S01]  /*05f0*/  IMAD.SHL.U32 R0, R153, 0x8, RZ ;  /* 0x0000000899007824 */ /* 0x000fe200078e00ff */
[----:B------:R-:W-:Y:S02]  /*0600*/  CS2R R88, SRZ ;  /* 0x0000000000587805 */ /* 0x000fe4000001ff00 */
[----:B------:R-:W-:Y:S02]  /*0610*/  CS2R R90, SRZ ;  /* 0x00000000005a7805 */ /* 0x000fe4000001ff00 */
[----:B------:R-:W-:Y:S02]  /*0620*/  CS2R R92, SRZ ;  /* 0x00000000005c7805 */ /* 0x000fe4000001ff00 */
[----:B------:R-:W-:Y:S01]  /*0630*/  CS2R R94, SRZ ;  /* 0x00000000005e7805 */ /* 0x000fe2000001ff00 */
[----:B------:R1:W-:Y:S01]  /*0640*/  STL [R1+0x174], R0 ;  /* 0x0001740001007387 */ /* 0x0003e20000100800 */
[----:B------:R-:W-:Y:S02]  /*0650*/  CS2R R96, SRZ ;  /* 0x0000000000607805 */ /* 0x000fe4000001ff00 */
[----:B------:R-:W-:-:S02]  /*0660*/  CS2R R98, SRZ ;  /* 0x0000000000627805 */ /* 0x000fc4000001ff00 */
[----:B------:R-:W-:Y:S02]  /*0670*/  CS2R R100, SRZ ;  /* 0x0000000000647805 */ /* 0x000fe4000001ff00 */
[----:B------:R-:W-:Y:S02]  /*0680*/  CS2R R102, SRZ ;  /* 0x0000000000667805 */ /* 0x000fe4000001ff00 */
[----:B------:R-:W-:Y:S02]  /*0690*/  CS2R R104, SRZ ;  /* 0x0000000000687805 */ /* 0x000fe4000001ff00 */
[----:B------:R-:W-:Y:S02]  /*06a0*/  CS2R R106, SRZ ;  /* 0x00000000006a7805 */ /* 0x000fe4000001ff00 */
        /* <DEDUP_REMOVED lines=53> */
[----:B------:R-:W-:Y:S01]  /*0a00*/  CS2R R86, SRZ ;  /* 0x0000000000567805 */ /* 0x000fe2000001ff00 */
[----:B-1----:R-:W-:Y:S06]  /*0a10*/  BRA `(.L_x_1) ;  /* 0x0000009c00b07947 */ /* 0x002fec0003800000 */
.L_x_0:
[----:B------:R-:W-:Y:S01]  /*0a20*/  IABS R11, R46 ;  /* 0x0000002e000b7213 */ /* 0x000fe20000000000 */
[----:B------:R-:W-:Y:S01]  /*0a30*/  ULDC UR4, c[0x0][0x234] ;  /* 0x00008d0000047ab9 */ /* 0x000fe20000000800 */
[----:B------:R-:W-:Y:S01]  /*0a40*/  IABS R3, R47 ;  /* 0x0000002f00037213 */ /* 0x000fe20000000000 */
[----:B------:R-:W-:Y:S01]  /*0a50*/  ULDC.64 UR16, c[0x0][0x210] ;  /* 0x0000840000107ab9 */ /* 0x000fe20000000a00 */
[----:B------:R-:W1:Y:S01]  /*0a60*/  I2F.RP R0, R11 ;  /* 0x0000000b00007306 */ /* 0x000e620000209400 */
[----:B------:R-:W-:Y:S01]  /*0a70*/  ISETP.GE.AND P1, PT, R17, RZ, PT ;  /* 0x000000ff1100720c */ /* 0x000fe20003f26270 */
[----:B------:R-:W-:Y:S01]  /*0a80*/  ULDC UR7, c[0x0][0x23c] ;  /* 0x00008f0000077ab9 */ /* 0x000fe20000000800 */
[----:B------:R-:W-:Y:S02]  /*0a90*/  CS2R R92, SRZ ;  /* 0x00000000005c7805 */ /* 0x000fe4000001ff00 */
[----:B------:R-:W-:Y:S02]  /*0aa0*/  CS2R R94, SRZ ;  /* 0x00000000005e7805 */ /* 0x000fe4000001ff00 */
[----:B------:R-:W-:-:S02]  /*0ab0*/  CS2R R96, SRZ ;  /* 0x0000000000607805 */ /* 0x000fc4000001ff00 */
[----:B------:R-:W-:Y:S02]  /*0ac0*/  CS2R R98, SRZ ;  /* 0x0000000000627805 */ /* 0x000fe4000001ff00 */
[----:B------:R-:W-:Y:S01]  /*0ad0*/  CS2R R100, SRZ ;  /* 0x0000000000647805 */ /* 0x000fe2000001ff00 */
[----:B------:R-:W2:Y:S01]  /*0ae0*/  I2F.RP R9, R3 ;  /* 0x0000000300097306 */ /* 0x000ea20000209400 */
[----:B------:R-:W-:Y:S02]  /*0af0*/  CS2R R102, SRZ ;  /* 0x0000000000667805 */ /* 0x000fe4000001ff00 */
[----:B------:R-:W-:Y:S02]  /*0b00*/  CS2R R104, SRZ ;  /* 0x0000000000687805 */ /* 0x000fe4000001ff00 */
[----:B------:R-:W-:Y:S02]  /*0b10*/  CS2R R106, SRZ ;  /* 0x00000000006a7805 */ /* 0x000fe4000001ff00 */
[----:B------:R-:W-:-:S02]  /*0b20*/  CS2R R108, SRZ ;  /* 0x00000000006c7805 */ /* 0x000fc4000001ff00 */
[----:B------:R-:W-:Y:S02]  /*0b30*/  CS2R R110, SRZ ;  /* 0x00000000006e7805 */ /* 0x000fe4000001ff00 */
[----:B------:R-:W-:Y:S02]  /*0b40*/  CS2R R112, SRZ ;  /* 0x0000000000707805 */ /* 0x000fe4000001ff00 */
[----:B------:R-:W-:Y:S01]  /*0b50*/  CS2R R114, SRZ ;  /* 0x0000000000727805 */ /* 0x000fe2000001ff00 */
[----:B-1----:R-:W1:Y:S01]  /*0b60*/  MUFU.RCP R0, R0 ;  /* 0x0000000000007308 */ /* 0x002e620000001000 */
[----:B------:R-:W-:Y:S02]  /*0b70*/  CS2R R116, SRZ ;  /* 0x0000000000747805 */ /* 0x000fe4000001ff00 */
[----:B------:R-:W-:Y:S02]  /*0b80*/  CS2R R118, SRZ ;  /* 0x0000000000767805 */ /* 0x000fe4000001ff00 */
[----:B------:R-:W-:-:S02]  /*0b90*/  CS2R R120, SRZ ;  /* 0x0000000000787805 */ /* 0x000fc4000001ff00 */
[----:B------:R-:W-:Y:S02]  /*0ba0*/  CS2R R122, SRZ ;  /* 0x00000000007a7805 */ /* 0x000fe4000001ff00 */
[----:B------:R-:W-:Y:S02]  /*0bb0*/  CS2R R124, SRZ ;  /* 0x00000000007c7805 */ /* 0x000fe4000001ff00 */
[----:B------:R-:W-:Y:S02]  /*0bc0*/  CS2R R126, SRZ ;  /* 0x00000000007e7805 */ /* 0x000fe4000001ff00 */
[----:B------:R-:W-:Y:S01]  /*0bd0*/  CS2R R128, SRZ ;  /* 0x0000000000807805 */ /* 0x000fe2000001ff00 */
[----:B--2---:R-:W2:Y:S01]  /*0be0*/  MUFU.RCP R9, R9 ;  /* 0x0000000900097308 */ /* 0x004ea20000001000 */
[----:B------:R-:W-:Y:S02]  /*0bf0*/  CS2R R130, SRZ ;  /* 0x0000000000827805 */ /* 0x000fe4000001ff00 */
[----:B------:R-:W-:-:S02]  /*0c00*/  CS2R R132, SRZ ;  /* 0x0000000000847805 */ /* 0x000fc4000001ff00 */
[----:B------:R-:W-:Y:S02]  /*0c10*/  CS2R R134, SRZ ;  /* 0x0000000000867805 */ /* 0x000fe4000001ff00 */
[----:B------:R-:W-:Y:S02]  /*0c20*/  CS2R R136, SRZ ;  /* 0x0000000000887805 */ /* 0x000fe4000001ff00 */
[----:B------:R-:W-:Y:S02]  /*0c30*/  CS2R R138, SRZ ;  /* 0x00000000008a7805 */ /* 0x000fe4000001ff00 */
[----:B------:R-:W-:Y:S02]  /*0c40*/  CS2R R140, SRZ ;  /* 0x00000000008c7805 */ /* 0x000fe4000001ff00 */
[----:B------:R-:W-:Y:S02]  /*0c50*/  CS2R R142, SRZ ;  /* 0x00000000008e7805 */ /* 0x000fe4000001ff00 */
[----:B------:R-:W-:Y:S01]  /*0c60*/  CS2R R144, SRZ ;  /* 0x0000000000907805 */ /* 0x000fe2000001ff00 */
[----:B-1----:R-:W-:Y:S01]  /*0c70*/  VIADD R8, R0, 0xffffffe ;  /* 0x0ffffffe00087836 */ /* 0x002fe20000000000 */
[----:B------:R-:W-:-:S02]  /*0c80*/  IABS R0, R17 ;  /* 0x0000001100007213 */ /* 0x000fc40000000000 */
[----:B------:R-:W-:Y:S02]  /*0c90*/  CS2R R146, SRZ ;  /* 0x0000000000927805 */ /* 0x000fe4000001ff00 */
[----:B------:R-:W-:Y:S01]  /*0ca0*/  CS2R R148, SRZ ;  /* 0x0000000000947805 */ /* 0x000fe2000001ff00 */
[----:B------:R-:W1:Y:S01]  /*0cb0*/  F2I.FTZ.U32.TRUNC.NTZ R7, R8 ;  /* 0x0000000800077305 */ /* 0x000e62000021f000 */
[----:B------:R-:W-:Y:S01]  /*0cc0*/  CS2R R150, SRZ ;  /* 0x0000000000967805 */ /* 0x000fe2000001ff00 */
[----:B------:R-:W-:Y:S01]  /*0cd0*/  UMOV UR5, 0x7fffffdf ;  /* 0x7fffffdf00057882 */ /* 0x000fe20000000000 */
[----:B------:R-:W-:Y:S01]  /*0ce0*/  USHF.L.U32 UR24, UR7, 0x6, URZ ;  /* 0x0000000607187899 */ /* 0x000fe2000800063f */
[----:B--2---:R-:W-:Y:S01]  /*0cf0*/  VIADD R10, R9, 0xffffffe ;  /* 0x0ffffffe090a7836 */ /* 0x004fe20000000000 */
[----:B------:R-:W-:Y:S01]  /*0d00*/  SHF.R.U32.HI R9, RZ, 0x6, R153 ;  /* 0x00000006ff097819 */ /* 0x000fe20000011699 */
[----:B------:R-:W-:Y:S01]  /*0d10*/  ULDC UR13, c[0x0][0x238] ;  /* 0x00008e00000d7ab9 */ /* 0x000fe20000000800 */
[----:B-1----:R-:W-:-:S04]  /*0d20*/  IMAD.MOV R6, RZ, RZ, -R7 ;  /* 0x000000ffff067224 */ /* 0x002fc800078e0a07 */
[----:B------:R-:W-:Y:S02]  /*0d30*/  IMAD R13, R6, R11, RZ ;  /* 0x0000000b060d7224 */ /* 0x000fe400078e02ff */
[----:B------:R-:W-:-:S04]  /*0d40*/  IMAD.MOV.U32 R6, RZ, RZ, RZ ;  /* 0x000000ffff067224 */ /* 0x000fc800078e00ff */
[----:B------:R-:W-:Y:S02]  /*0d50*/  IMAD.HI.U32 R6, R7, R13, R6 ;  /* 0x0000000d07067227 */ /* 0x000fe400078e0006 */
[----:B------:R-:W1:Y:S04]  /*0d60*/  F2I.FTZ.U32.TRUNC.NTZ R7, R10 ;  /* 0x0000000a00077305 */ /* 0x000e68000021f000 */
[----:B------:R-:W-:-:S04]  /*0d70*/  IMAD.HI.U32 R6, R6, R0, RZ ;  /* 0x0000000006067227 */ /* 0x000fc800078e00ff */
[----:B------:R-:W-:Y:S01]  /*0d80*/  IMAD.MOV R8, RZ, RZ, -R6 ;  /* 0x000000ffff087224 */ /* 0x000fe200078e0a06 */
[----:B------:R-:W-:-:S03]  /*0d90*/  SGXT.U32 R6, R9, 0x1 ;  /* 0x000000010906781a */ /* 0x000fc60000000000 */
[----:B------:R-:W-:Y:S01]  /*0da0*/  IMAD R0, R11, R8, R0 ;  /* 0x000000080b007224 */ /* 0x000fe200078e0200 */
[----:B------:R-:W-:Y:S01]  /*0db0*/  LOP3.LUT R5, R2, R6, R5, 0xfe, !PT ;  /* 0x0000000602057212 */ /* 0x000fe200078efe05 */
[----:B-1----:R-:W-:-:S03]  /*0dc0*/  IMAD.MOV R8, RZ, RZ, -R7 ;  /* 0x000000ffff087224 */ /* 0x002fc600078e0a07 */
[----:B------:R-:W-:Y:S01]  /*0dd0*/  ISETP.GT.U32.AND P0, PT, R11, R0, PT ;  /* 0x000000000b00720c */ /* 0x000fe20003f04070 */
[----:B------:R-:W-:Y:S01]  /*0de0*/  IMAD.MOV.U32 R6, RZ, RZ, R8 ;  /* 0x000000ffff067224 */ /* 0x000fe200078e0008 */
[C---:B------:R-:W-:Y:S02]  /*0df0*/  LOP3.LUT R8, R5.reuse, 0x7e, RZ, 0xfc, !PT ;  /* 0x0000007e05087812 */ /* 0x040fe400078efcff */
[C---:B------:R-:W-:Y:S01]  /*0e00*/  LOP3.LUT R16, R5.reuse, 0x7a, RZ, 0xfc, !PT ;  /* 0x0000007a05107812 */ /* 0x040fe200078efcff */
[----:B------:R-:W-:Y:S01]  /*0e10*/  IMAD R9, R6, R3, RZ ;  /* 0x0000000306097224 */ /* 0x000fe200078e02ff */
[----:B------:R-:W-:Y:S01]  /*0e20*/  IABS R10, R8 ;  /* 0x00000008000a7213 */ /* 0x000fe20000000000 */
[----:B------:R-:W-:Y:S01]  /*0e30*/  IMAD.MOV.U32 R6, RZ, RZ, RZ ;  /* 0x000000ffff067224 */ /* 0x000fe200078e00ff */
[----:B------:R-:W-:Y:S02]  /*0e40*/  LOP3.LUT R15, R5, 0x7c, RZ, 0xfc, !PT ;  /* 0x0000007c050f7812 */ /* 0x000fe400078efcff */
[----:B------:R-:W-:Y:S01]  /*0e50*/  IABS R14, R16 ;  /* 0x00000010000e7213 */ /* 0x000fe20000000000 */
[----:B------:R-:W-:Y:S01]  /*0e60*/  IMAD.HI.U32 R6, R7, R9, R6 ;  /* 0x0000000907067227 */ /* 0x000fe200078e0006 */
[----:B------:R-:W-:-:S02]  /*0e70*/  SHF.R.S32.HI R7, RZ, 0x1f, R12 ;  /* 0x0000001fff077819 */ /* 0x000fc4000001140c */
[----:B------:R-:W-:Y:S01]  /*0e80*/  IABS R13, R15 ;  /* 0x0000000f000d7213 */ /* 0x000fe20000000000 */
[----:B------:R-:W-:Y:S01]  /*0e90*/  @!P0 IMAD.IADD R0, R0, 0x1, -R11 ;  /* 0x0000000100008824 */ /* 0x000fe200078e0a0b */
[----:B------:R-:W-:Y:S01]  /*0ea0*/  LEA.HI R12, R7, R12, RZ, 0x6 ;  /* 0x0000000c070c7211 */ /* 0x000fe200078f30ff */
[----:B------:R-:W-:Y:S01]  /*0eb0*/  IMAD.HI.U32 R9, R6, R10, RZ ;  /* 0x0000000a06097227 */ /* 0x000fe200078e00ff */
[----:B------:R-:W-:Y:S02]  /*0ec0*/  ISETP.GE.AND P3, PT, R8, RZ, PT ;  /* 0x000000ff0800720c */ /* 0x000fe40003f66270 */
[----:B------:R-:W-:Y:S01]  /*0ed0*/  ISETP.GT.U32.AND P0, PT, R11, R0, PT ;  /* 0x000000000b00720c */ /* 0x000fe20003f04070 */
[----:B------:R-:W-:Y:S01]  /*0ee0*/  IMAD.MOV R9, RZ, RZ, -R9 ;  /* 0x000000ffff097224 */ /* 0x000fe200078e0a09 */
[C---:B------:R-:W-:Y:S01]  /*0ef0*/  LOP3.LUT R21, R5.reuse, 0x74, RZ, 0xfc, !PT ;  /* 0x0000007405157812 */ /* 0x040fe200078efcff */
[----:B------:R-:W-:Y:S01]  /*0f00*/  IMAD.HI.U32 R8, R6, R13, RZ ;  /* 0x0000000d06087227 */ /* 0x000fe200078e00ff */
[----:B------:R-:W-:-:S02]  /*0f10*/  LOP3.LUT R22, R5, 0x72, RZ, 0xfc, !PT ;  /* 0x0000007205167812 */ /* 0x000fc400078efcff */
[----:B0-----:R-:W-:Y:S01]  /*0f20*/  IABS R17, R21 ;  /* 0x0000001500117213 */ /* 0x001fe20000000000 */
[----:B------:R-:W-:Y:S01]  /*0f30*/  IMAD R7, R3, R9, R10 ;  /* 0x0000000903077224 */ /* 0x000fe200078e020a */
[----:B------:R-:W-:Y:S01]  /*0f40*/  IABS R19, R22 ;  /* 0x0000001600137213 */ /* 0x000fe20000000000 */
[----:B------:R-:W-:Y:S01]  /*0f50*/  IMAD.HI.U32 R9, R6, R14, RZ ;  /* 0x0000000e06097227 */ /* 0x000fe200078e00ff */
[----:B------:R-:W-:Y:S02]  /*0f60*/  LOP3.LUT R20, R5, 0x76, RZ, 0xfc, !PT ;  /* 0x0000007605147812 */ /* 0x000fe400078efcff */
[----:B------:R-:W-:Y:S01]  /*0f70*/  ISETP.GT.U32.AND P4, PT, R3, R7, PT ;  /* 0x000000070300720c */ /* 0x000fe20003f84070 */
[----:B------:R-:W-:Y:S01]  /*0f80*/  @!P0 IMAD.IADD R0, R0, 0x1, -R11 ;  /* 0x0000000100008824 */ /* 0x000fe200078e0a0b */
[----:B------:R-:W-:Y:S01]  /*0f90*/  ISETP.NE.AND P0, PT, R46, RZ, PT ;  /* 0x000000ff2e00720c */ /* 0x000fe20003f05270 */
[----:B------:R-:W-:Y:S01]  /*0fa0*/  IMAD.MOV R9, RZ, RZ, -R9 ;  /* 0x000000ffff097224 */ /* 0x000fe200078e0a09 */
[----:B------:R-:W-:Y:S01]  /*0fb0*/  ISETP.GE.AND P2, PT, R15, RZ, PT ;  /* 0x000000ff0f00720c */ /* 0x000fe20003f46270 */
[----:B------:R-:W-:Y:S01]  /*0fc0*/  IMAD.MOV R8, RZ, RZ, -R8 ;  /* 0x000000ffff087224 */ /* 0x000fe200078e0a08 */
[----:B------:R-:W-:Y:S01]  /*0fd0*/  ISETP.GE.AND P6, PT, R16, RZ, PT ;  /* 0x000000ff1000720c */ /* 0x000fe20003fc6270 */
[----:B------:R-:W-:Y:S01]  /*0fe0*/  IMAD R9, R3, R9, R14 ;  /* 0x0000000903097224 */ /* 0x000fe200078e020e */
[----:B------:R-:W-:Y:S01]  /*0ff0*/  IABS R15, R20 ;  /* 0x00000014000f7213 */ /* 0x000fe20000000000 */
[----:B------:R-:W-:Y:S01]  /*1000*/  @!P1 IMAD.MOV R0, RZ, RZ, -R0 ;  /* 0x000000ffff009224 */ /* 0x000fe200078e0a00 */
[----:B------:R-:W-:Y:S01]  /*1010*/  LOP3.LUT R23, R5, 0x6c, RZ, 0xfc, !PT ;  /* 0x0000006c05177812 */ /* 0x000fe200078efcff */
[----:B------:R-:W-:Y:S01]  /*1020*/  IMAD R8, R3, R8, R13 ;  /* 0x0000000803087224 */ /* 0x000fe200078e020d */
[----:B------:R-:W-:Y:S01]  /*1030*/  LOP3.LUT R13, R5, 0x78, RZ, 0xfc, !PT ;  /* 0x00000078050d7812 */ /* 0x000fe200078efcff */
[----:B------:R-:W-:Y:S01]  /*1040*/  @!P4 IMAD.IADD R7, R7, 0x1, -R3 ;  /* 0x000000010707c824 */ /* 0x000fe200078e0a03 */
[----:B------:R-:W-:Y:S01]  /*1050*/  LOP3.LUT R24, R5, 0x6a, RZ, 0xfc, !PT ;  /* 0x0000006a05187812 */ /* 0x000fe200078efcff */
[----:B------:R-:W-:Y:S01]  /*1060*/  IMAD.HI.U32 R14, R6, R19, RZ ;  /* 0x00000013060e7227 */ /* 0x000fe200078e00ff */
[----:B------:R-:W-:-:S02]  /*1070*/  @!P0 LOP3.LUT R0, RZ, R46, RZ, 0x33, !PT ;  /* 0x0000002eff008212 */ /* 0x000fc400078e33ff */
[C---:B------:R-:W-:Y:S01]  /*1080*/  ISETP.GT.U32.AND P0, PT, R3.reuse, R9, PT ;  /* 0x000000090300720c */ /* 0x040fe20003f04070 */
[----:B------:R-:W-:Y:S01]  /*1090*/  IMAD.MOV R14, RZ, RZ, -R14 ;  /* 0x000000ffff0e7224 */ /* 0x000fe200078e0a0e */
[C---:B------:R-:W-:Y:S01]  /*10a0*/  ISETP.GT.U32.AND P1, PT, R3.reuse, R8, PT ;  /* 0x000000080300720c */ /* 0x040fe20003f24070 */
[----:B------:R-:W-:Y:S01]  /*10b0*/  IMAD R0, R0, UR4, RZ ;  /* 0x0000000400007c24 */ /* 0x000fe2000f8e02ff */
[----:B------:R-:W-:Y:S01]  /*10c0*/  IABS R11, R13 ;  /* 0x0000000d000b7213 */ /* 0x000fe20000000000 */
[C---:B------:R-:W-:Y:S01]  /*10d0*/  IMAD R14, R3.reuse, R14, R19 ;  /* 0x0000000e030e7224 */ /* 0x040fe200078e0213 */
[----:B------:R-:W-:Y:S01]  /*10e0*/  ISETP.GT.U32.AND P4, PT, R3, R7, PT ;  /* 0x000000070300720c */ /* 0x000fe20003f84070 */
[----:B------:R-:W-:Y:S01]  /*10f0*/  ULDC UR4, c[0x0][0x240] ;  /* 0x0000900000047ab9 */ /* 0x000fe20000000800 */
[C---:B------:R-:W-:Y:S01]  /*1100*/  LOP3.LUT R19, R5.reuse, 0x6e, RZ, 0xfc, !PT ;  /* 0x0000006e05137812 */ /* 0x040fe200078efcff */
[----:B------:R-:W-:Y:S01]  /*1110*/  IMAD.HI.U32 R10, R6, R11, RZ ;  /* 0x0000000b060a7227 */ /* 0x000fe200078e00ff */
[----:B------:R-:W-:-:S02]  /*1120*/  LOP3.LUT R25, R5, 0x68, RZ, 0xfc, !PT ;  /* 0x0000006805197812 */ /* 0x000fc400078efcff */
[----:B------:R-:W-:Y:S01]  /*1130*/  LOP3.LUT R26, R5, 0x66, RZ, 0xfc, !PT ;  /* 0x00000066051a7812 */ /* 0x000fe200078efcff */
[--C-:B------:R-:W-:Y:S01]  /*1140*/  @!P0 IMAD.IADD R9, R9, 0x1, -R3.reuse ;  /* 0x0000000109098824 */ /* 0x100fe200078e0a03 */
[----:B------:R-:W-:Y:S01]  /*1150*/  LOP3.LUT R28, R5, 0x64, RZ, 0xfc, !PT ;  /* 0x00000064051c7812 */ /* 0x000fe200078efcff */
[----:B------:R-:W-:Y:S01]  /*1160*/  @!P1 IMAD.IADD R8, R8, 0x1, -R3 ;  /* 0x0000000108089824 */ /* 0x000fe200078e0a03 */
[----:B------:R-:W-:Y:S01]  /*1170*/  ISETP.GE.AND P1, PT, R13, RZ, PT ;  /* 0x000000ff0d00720c */ /* 0x000fe20003f26270 */
[C---:B------:R-:W-:Y:S01]  /*1180*/  IMAD.HI.U32 R13, R6.reuse, R17, RZ ;  /* 0x00000011060d7227 */ /* 0x040fe200078e00ff */
[C---:B------:R-:W-:Y:S02]  /*1190*/  ISETP.GT.U32.AND P0, PT, R3.reuse, R9, PT ;  /* 0x000000090300720c */ /* 0x040fe40003f04070 */
[----:B------:R-:W-:Y:S01]  /*11a0*/  ISETP.GT.U32.AND P5, PT, R3, R8, PT ;  /* 0x000000080300720c */ /* 0x000fe20003fa4070 */
[----:B------:R-:W-:Y:S01]  /*11b0*/  IMAD.MOV R10, RZ, RZ, -R10 ;  /* 0x000000ffff0a7224 */ /* 0x000fe200078e0a0a */
[C---:B------:R-:W-:Y:S01]  /*11c0*/  LOP3.LUT R29, R5.reuse, 0x62, RZ, 0xfc, !PT ;  /* 0x00000062051d7812 */ /* 0x040fe200078efcff */
[----:B------:R-:W-:Y:S01]  /*11d0*/  IMAD.MOV R18, RZ, RZ, -R13 ;  /* 0x000000ffff127224 */ /* 0x000fe200078e0a0d */
[----:B------:R-:W-:Y:S01]  /*11e0*/  LOP3.LUT R30, R5, 0x60, RZ, 0xfc, !PT ;  /* 0x00000060051e7812 */ /* 0x000fe200078efcff */
[----:B------:R-:W-:Y:S01]  /*11f0*/  IMAD R10, R3, R10, R11 ;  /* 0x0000000a030a7224 */ /* 0x000fe200078e020b */
[----:B------:R-:W-:Y:S01]  /*1200*/  LOP3.LUT R31, R5, 0x5e, RZ, 0xfc, !PT ;  /* 0x0000005e051f7812 */ /* 0x000fe200078efcff */
[----:B------:R-:W-:Y:S01]  /*1210*/  IMAD R13, R3, R18, R17 ;  /* 0x00000012030d7224 */ /* 0x000fe200078e0211 */
[----:B------:R-:W-:Y:S01]  /*1220*/  LOP3.LUT R18, R5, 0x70, RZ, 0xfc, !PT ;  /* 0x0000007005127812 */ /* 0x000fe200078efcff */
[----:B------:R-:W-:Y:S01]  /*1230*/  IMAD.HI.U32 R11, R6, R15, RZ ;  /* 0x0000000f060b7227 */ /* 0x000fe200078e00ff */
[----:B------:R-:W-:-:S02]  /*1240*/  IABS R17, R19 ;  /* 0x0000001300117213 */ /* 0x000fc40000000000 */
[----:B------:R-:W-:Y:S01]  /*1250*/  IABS R27, R31 ;  /* 0x0000001f001b7213 */ /* 0x000fe20000000000 */
[--C-:B------:R-:W-:Y:S01]  /*1260*/  @!P4 IMAD.IADD R7, R7, 0x1, -R3.reuse ;  /* 0x000000010707c824 */ /* 0x100fe200078e0a03 */
[----:B------:R-:W-:Y:S01]  /*1270*/  ISETP.GT.U32.AND P4, PT, R3, R10, PT ;  /* 0x0000000a0300720c */ /* 0x000fe20003f84070 */
[----:B------:R-:W-:Y:S01]  /*1280*/  @!P0 IMAD.IADD R9, R9, 0x1, -R3 ;  /* 0x0000000109098824 */ /* 0x000fe200078e0a03 */
[----:B------:R-:W-:Y:S01]  /*1290*/  ISETP.GT.U32.AND P0, PT, R3, R13, PT ;  /* 0x0000000d0300720c */ /* 0x000fe20003f04070 */
[----:B------:R-:W-:Y:S01]  /*12a0*/  IMAD.MOV R16, RZ, RZ, -R11 ;  /* 0x000000ffff107224 */ /* 0x000fe200078e0a0b */
[----:B------:R-:W-:Y:S01]  /*12b0*/  LOP3.LUT R32, R5, 0x58, RZ, 0xfc, !PT ;  /* 0x0000005805207812 */ /* 0x000fe200078efcff */
[----:B------:R-:W-:Y:S01]  /*12c0*/  @!P6 IMAD.MOV R9, RZ, RZ, -R9 ;  /* 0x000000ffff09e224 */ /* 0x000fe200078e0a09 */
[C---:B------:R-:W-:Y:S01]  /*12d0*/  ISETP.GT.U32.AND P6, PT, R3.reuse, R14, PT ;  /* 0x0000000e0300720c */ /* 0x040fe20003fc4070 */
[----:B------:R-:W-:Y:S01]  /*12e0*/  IMAD R11, R3, R16, R15 ;  /* 0x00000010030b7224 */ /* 0x000fe200078e020f */
[----:B------:R-:W-:Y:S01]  /*12f0*/  IABS R16, R18 ;  /* 0x0000001200107213 */ /* 0x000fe20000000000 */
[----:B------:R-:W-:Y:S01]  /*1300*/  @!P3 IMAD.MOV R7, RZ, RZ, -R7 ;  /* 0x000000ffff07b224 */ /* 0x000fe200078e0a07 */
[----:B------:R-:W-:Y:S01]  /*1310*/  LOP3.LUT R36, R5, 0x56, RZ, 0xfc, !PT ;  /* 0x0000005605247812 */ /* 0x000fe200078efcff */
[----:B------:R-:W-:Y:S01]  /*1320*/  @!P5 IMAD.IADD R8, R8, 0x1, -R3 ;  /* 0x000000010808d824 */ /* 0x000fe200078e0a03 */
[----:B------:R-:W-:Y:S01]  /*1330*/  ISETP.GT.U32.AND P3, PT, R3, R11, PT ;  /* 0x0000000b0300720c */ /* 0x000fe20003f64070 */
[----:B------:R-:W-:Y:S01]  /*1340*/  IMAD.HI.U32 R15, R6, R16, RZ ;  /* 0x00000010060f7227 */ /* 0x000fe200078e00ff */
[----:B------:R-:W-:-:S02]  /*1350*/  ISETP.GE.AND P5, PT, R20, RZ, PT ;  /* 0x000000ff1400720c */ /* 0x000fc40003fa6270 */
[----:B------:R-:W-:Y:S01]  /*1360*/  IABS R20, R23 ;  /* 0x0000001700147213 */ /* 0x000fe20000000000 */
[--C-:B------:R-:W-:Y:S01]  /*1370*/  @!P4 IMAD.IADD R10, R10, 0x1, -R3.reuse ;  /* 0x000000010a0ac824 */ /* 0x100fe200078e0a03 */
[----:B------:R-:W-:Y:S01]  /*1380*/  LOP3.LUT R37, R5, 0x54, RZ, 0xfc, !PT ;  /* 0x0000005405257812 */ /* 0x000fe200078efcff */
[----:B------:R-:W-:Y:S01]  /*1390*/  @!P0 IMAD.IADD R13, R13, 0x1, -R3 ;  /* 0x000000010d0d8824 */ /* 0x000fe200078e0a03 */
[----:B------:R-:W-:Y:S01]  /*13a0*/  LOP3.LUT R38, R5, 0x52, RZ, 0xfc, !PT ;  /* 0x0000005205267812 */ /* 0x000fe200078efcff */
[----:B------:R-:W-:Y:S01]  /*13b0*/  IMAD.MOV R15, RZ, RZ, -R15 ;  /* 0x000000ffff0f7224 */ /* 0x000fe200078e0a0f */
[C---:B------:R-:W-:Y:S01]  /*13c0*/  ISETP.GT.U32.AND P4, PT, R3.reuse, R10, PT ;  /* 0x0000000a0300720c */ /* 0x040fe20003f84070 */
[----:B------:R-:W-:Y:S01]  /*13d0*/  @!P6 IMAD.IADD R14, R14, 0x1, -R3 ;  /* 0x000000010e0ee824 */ /* 0x000fe200078e0a03 */
[C---:B------:R-:W-:Y:S01]  /*13e0*/  ISETP.GT.U32.AND P6, PT, R3.reuse, R13, PT ;  /* 0x0000000d0300720c */ /* 0x040fe20003fc4070 */
[----:B------:R-:W-:Y:S01]  /*13f0*/  IMAD R15, R3, R15, R16 ;  /* 0x0000000f030f7224 */ /* 0x000fe200078e0210 */
[----:B------:R-:W-:Y:S01]  /*1400*/  IABS R33, R38 ;  /* 0x0000002600217213 */ /* 0x000fe20000000000 */
[----:B------:R-:W-:Y:S01]  /*1410*/  IMAD.HI.U32 R16, R6, R17, RZ ;  /* 0x0000001106107227 */ /* 0x000fe200078e00ff */
[----:B------:R-:W-:-:S02]  /*1420*/  LOP3.LUT R40, R5, 0x4e, RZ, 0xfc, !PT ;  /* 0x0000004e05287812 */ /* 0x000fc400078efcff */
[----:B------:R-:W-:Y:S01]  /*1430*/  LOP3.LUT R39, R5, 0x50, RZ, 0xfc, !PT ;  /* 0x0000005005277812 */ /* 0x000fe200078efcff */
[----:B------:R-:W-:Y:S01]  /*1440*/  IMAD.MOV R16, RZ, RZ, -R16 ;  /* 0x000000ffff107224 */ /* 0x000fe200078e0a10 */
[----:B------:R-:W-:Y:S01]  /*1450*/  IABS R35, R40 ;  /* 0x0000002800237213 */ /* 0x000fe20000000000 */
[----:B------:R-:W-:Y:S01]  /*1460*/  @!P2 IMAD.MOV R8, RZ, RZ, -R8 ;  /* 0x000000ffff08a224 */ /* 0x000fe200078e0a08 */
[----:B------:R-:W-:Y:S01]  /*1470*/  ISETP.GE.AND P2, PT, R21, RZ, PT ;  /* 0x000000ff1500720c */ /* 0x000fe20003f46270 */
[----:B------:R-:W-:Y:S01]  /*1480*/  IMAD R16, R3, R16, R17 ;  /* 0x0000001003107224 */ /* 0x000fe200078e0211 */
[----:B------:R-:W-:Y:S01]  /*1490*/  IABS R21, R24 ;  /* 0x0000001800157213 */ /* 0x000fe20000000000 */
[--C-:B------:R-:W-:Y:S01]  /*14a0*/  @!P4 IMAD.IADD R10, R10, 0x1, -R3.reuse ;  /* 0x000000010a0ac824 */ /* 0x100fe200078e0a03 */
[----:B------:R-:W-:Y:S01]  /*14b0*/  ISETP.GE.AND P4, PT, R22, RZ, PT ;  /* 0x000000ff1600720c */ /* 0x000fe20003f86270 */
[--C-:B------:R-:W-:Y:S01]  /*14c0*/  @!P6 IMAD.IADD R13, R13, 0x1, -R3.reuse ;  /* 0x000000010d0de824 */ /* 0x100fe200078e0a03 */
[C---:B------:R-:W-:Y:S01]  /*14d0*/  ISETP.GT.U32.AND P6, PT, R3.reuse, R16, PT ;  /* 0x000000100300720c */ /* 0x040fe20003fc4070 */
[----:B------:R-:W-:Y:S01]  /*14e0*/  @!P1 IMAD.MOV R10, RZ, RZ, -R10 ;  /* 0x000000ffff0a9224 */ /* 0x000fe200078e0a0a */
[----:B------:R-:W-:Y:S01]  /*14f0*/  ISETP.GT.U32.AND P1, PT, R3, R14, PT ;  /* 0x0000000e0300720c */ /* 0x000fe20003f24070 */
[----:B------:R-:W-:Y:S01]  /*1500*/  @!P3 IMAD.IADD R11, R11, 0x1, -R3 ;  /* 0x000000010b0bb824 */ /* 0x000fe200078e0a03 */
[----:B------:R-:W-:Y:S01]  /*1510*/  ISETP.GE.AND P3, PT, R18, RZ, PT ;  /* 0x000000ff1200720c */ /* 0x000fe20003f66270 */
[----:B------:R-:W-:Y:S01]  /*1520*/  IMAD.HI.U32 R17, R6, R20, RZ ;  /* 0x0000001406117227 */ /* 0x000fe200078e00ff */
[----:B------:R-:W-:-:S02]  /*1530*/  IABS R22, R25 ;  /* 0x0000001900167213 */ /* 0x000fc40000000000 */
[----:B------:R-:W-:Y:S01]  /*1540*/  ISETP.GT.U32.AND P0, PT, R3, R11, PT ;  /* 0x0000000b0300720c */ /* 0x000fe20003f04070 */
[----:B------:R-:W-:Y:S01]  /*1550*/  IMAD.HI.U32 R18, R6, R21, RZ ;  /* 0x0000001506127227 */ /* 0x000fe200078e00ff */
[----:B------:R-:W-:Y:S02]  /*1560*/  IABS R34, R39 ;  /* 0x0000002700227213 */ /* 0x000fe40000000000 */
[C---:B------:R-:W-:Y:S01]  /*1570*/  LOP3.LUT R48, R5.reuse, 0x3e, RZ, 0xfc, !PT ;  /* 0x0000003e05307812 */ /* 0x040fe200078efcff */
[----:B------:R-:W-:Y:S01]  /*1580*/  @!P6 IMAD.IADD R16, R16, 0x1, -R3 ;  /* 0x000000011010e824 */ /* 0x000fe200078e0a03 */
[C---:B------:R-:W-:Y:S01]  /*1590*/  LOP3.LUT R46, R5.reuse, 0x40, RZ, 0xfc, !PT ;  /* 0x00000040052e7812 */ /* 0x040fe200078efcff */
[----:B------:R-:W-:Y:S01]  /*15a0*/  IMAD.MOV R17, RZ, RZ, -R17 ;  /* 0x000000ffff117224 */ /* 0x000fe200078e0a11 */
[----:B------:R-:W-:Y:S01]  /*15b0*/  LOP3.LUT R49, R5, 0x3c, RZ, 0xfc, !PT ;  /* 0x0000003c05317812 */ /* 0x000fe200078efcff */
[----:B------:R-:W-:Y:S01]  /*15c0*/  @!P1 IMAD.IADD R14, R14, 0x1, -R3 ;  /* 0x000000010e0e9824 */ /* 0x000fe200078e0a03 */
[----:B------:R-:W-:Y:S01]  /*15d0*/  ISETP.GE.AND P1, PT, R19, RZ, PT ;  /* 0x000000ff1300720c */ /* 0x000fe20003f26270 */
[----:B------:R-:W-:Y:S01]  /*15e0*/  IMAD.HI.U32 R19, R6, R22, RZ ;  /* 0x0000001606137227 */ /* 0x000fe200078e00ff */
[----:B------:R-:W-:-:S02]  /*15f0*/  ISETP.GT.U32.AND P6, PT, R3, R16, PT ;  /* 0x000000100300720c */ /* 0x000fc40003fc4070 */
[----:B------:R-:W-:Y:S01]  /*1600*/  IABS R44, R49 ;  /* 0x00000031002c7213 */ /* 0x000fe20000000000 */
[----:B------:R-:W-:Y:S01]  /*1610*/  IMAD.MOV R18, RZ, RZ, -R18 ;  /* 0x000000ffff127224 */ /* 0x000fe200078e0a12 */
[----:B------:R-:W-:Y:S01]  /*1620*/  LOP3.LUT R50, R5, 0x3a, RZ, 0xfc, !PT ;  /* 0x0000003a05327812 */ /* 0x000fe200078efcff */
[----:B------:R-:W-:Y:S01]  /*1630*/  IMAD R17, R3, R17, R20 ;  /* 0x0000001103117224 */ /* 0x000fe200078e0214 */
[----:B------:R-:W-:Y:S01]  /*1640*/  LOP3.LUT R51, R5, 0x38, RZ, 0xfc, !PT ;  /* 0x0000003805337812 */ /* 0x000fe200078efcff */
[----:B------:R-:W-:Y:S01]  /*1650*/  IMAD.MOV R19, RZ, RZ, -R19 ;  /* 0x000000ffff137224 */ /* 0x000fe200078e0a13 */
[----:B------:R-:W-:Y:S01]  /*1660*/  IABS R45, R50 ;  /* 0x00000032002d7213 */ /* 0x000fe20000000000 */
[----:B------:R-:W-:Y:S01]  /*1670*/  IMAD R18, R3, R18, R21 ;  /* 0x0000001203127224 */ /* 0x000fe200078e0215 */
[----:B------:R-:W-:Y:S01]  /*1680*/  LOP3.LUT R52, R5, 0x36, RZ, 0xfc, !PT ;  /* 0x0000003605347812 */ /* 0x000fe200078efcff */
[----:B------:R-:W-:Y:S01]  /*1690*/  @!P2 IMAD.MOV R13, RZ, RZ, -R13 ;  /* 0x000000ffff0da224 */ /* 0x000fe200078e0a0d */
[----:B------:R-:W-:Y:S01]  /*16a0*/  ISETP.GT.U32.AND P2, PT, R3, R17, PT ;  /* 0x000000110300720c */ /* 0x000fe20003f44070 */
[--C-:B------:R-:W-:Y:S01]  /*16b0*/  @!P0 IMAD.IADD R11, R11, 0x1, -R3.reuse ;  /* 0x000000010b0b8824 */ /* 0x100fe200078e0a03 */
[C---:B------:R-:W-:Y:S01]  /*16c0*/  ISETP.GT.U32.AND P0, PT, R3.reuse, R15, PT ;  /* 0x0000000f0300720c */ /* 0x040fe20003f04070 */
[C---:B------:R-:W-:Y:S01]  /*16d0*/  IMAD R19, R3.reuse, R19, R22 ;  /* 0x0000001303137224 */ /* 0x040fe200078e0216 */
[----:B------:R-:W-:Y:S01]  /*16e0*/  IABS R22, R26 ;  /* 0x0000001a00167213 */ /* 0x000fe20000000000 */
[----:B------:R-:W-:Y:S01]  /*16f0*/  @!P4 IMAD.MOV R14, RZ, RZ, -R14 ;  /* 0x000000ffff0ec224 */ /* 0x000fe200078e0a0e */
[C---:B------:R-:W-:Y:S01]  /*1700*/  ISETP.GT.U32.AND P4, PT, R3.reuse, R18, PT ;  /* 0x000000120300720c */ /* 0x040fe20003f84070 */
[----:B------:R-:W-:Y:S01]  /*1710*/  @!P6 IMAD.IADD R16, R16, 0x1, -R3 ;  /* 0x000000011010e824 */ /* 0x000fe200078e0a03 */
[----:B------:R-:W-:Y:S01]  /*1720*/  ISETP.GT.U32.AND P6, PT, R3, R19, PT ;  /* 0x000000130300720c */ /* 0x000fe20003fc4070 */
[----:B------:R-:W-:Y:S01]  /*1730*/  IMAD.HI.U32 R20, R6, R22, RZ ;  /* 0x0000001606147227 */ /* 0x000fe200078e00ff */
[----:B------:R-:W-:-:S02]  /*1740*/  LOP3.LUT R53, R5, 0x34, RZ, 0xfc, !PT ;  /* 0x0000003405357812 */ /* 0x000fc400078efcff */
[----:B------:R-:W-:Y:S01]  /*1750*/  LOP3.LUT R55, R5, 0x30, RZ, 0xfc, !PT ;  /* 0x0000003005377812 */ /* 0x000fe200078efcff */
[--C-:B------:R-:W-:Y:S01]  /*1760*/  @!P2 IMAD.IADD R17, R17, 0x1, -R3.reuse ;  /* 0x000000011111a824 */ /* 0x100fe200078e0a03 */
[----:B------:R-:W-:Y:S01]  /*1770*/  ISETP.GE.AND P2, PT, R25, RZ, PT ;  /* 0x000000ff1900720c */ /* 0x000fe20003f46270 */
[----:B------:R-:W-:Y:S01]  /*1780*/  @!P0 IMAD.IADD R15, R15, 0x1, -R3 ;  /* 0x000000010f0f8824 */ /* 0x000fe200078e0a03 */
[----:B------:R-:W-:Y:S01]  /*1790*/  ISETP.GE.AND P0, PT, R23, RZ, PT ;  /* 0x000000ff1700720c */ /* 0x000fe20003f06270 */
[----:B------:R-:W-:Y:S01]  /*17a0*/  @!P5 IMAD.MOV R11, RZ, RZ, -R11 ;  /* 0x000000ffff0bd224 */ /* 0x000fe200078e0a0b */
[----:B------:R-:W-:Y:S01]  /*17b0*/  IABS R23, R28 ;  /* 0x0000001c00177213 */ /* 0x000fe20000000000 */
[--C-:B------:R-:W-:Y:S01]  /*17c0*/  @!P4 IMAD.IADD R18, R18, 0x1, -R3.reuse ;  /* 0x000000011212c824 */ /* 0x100fe200078e0a03 */
[----:B------:R-:W-:Y:S01]  /*17d0*/  ISETP.GT.U32.AND P4, PT, R3, R17, PT ;  /* 0x000000110300720c */ /* 0x000fe20003f84070 */
[----:B------:R-:W-:Y:S01]  /*17e0*/  @!P6 IMAD.IADD R19, R19, 0x1, -R3 ;  /* 0x000000011313e824 */ /* 0x000fe200078e0a03 */
[C---:B------:R-:W-:Y:S01]  /*17f0*/  ISETP.GT.U32.AND P5, PT, R3.reuse, R15, PT ;  /* 0x0000000f0300720c */ /* 0x040fe20003fa4070 */
[----:B------:R-:W-:Y:S01]  /*1800*/  IMAD.MOV R20, RZ, RZ, -R20 ;  /* 0x000000ffff147224 */ /* 0x000fe200078e0a14 */
[----:B------:R-:W-:Y:S01]  /*1810*/  ISETP.GT.U32.AND P6, PT, R3, R18, PT ;  /* 0x000000120300720c */ /* 0x000fe20003fc4070 */
[----:B------:R-:W-:Y:S01]  /*1820*/  IMAD.HI.U32 R21, R6, R23, RZ ;  /* 0x0000001706157227 */ /* 0x000fe200078e00ff */
[----:B------:R-:W-:-:S02]  /*1830*/  IABS R25, R30 ;  /* 0x0000001e00197213 */ /* 0x000fc40000000000 */
[----:B------:R-:W-:Y:S01]  /*1840*/  LOP3.LUT R54, R5, 0x32, RZ, 0xfc, !PT ;  /* 0x0000003205367812 */ /* 0x000fe200078efcff */
[----:B------:R-:W-:Y:S01]  /*1850*/  IMAD R20, R3, R20, R22 ;  /* 0x0000001403147224 */ /* 0x000fe200078e0216 */
[C---:B------:R-:W-:Y:S01]  /*1860*/  LOP3.LUT R56, R5.reuse, 0x2e, RZ, 0xfc, !PT ;  /* 0x0000002e05387812 */ /* 0x040fe200078efcff */
[----:B------:R-:W-:Y:S01]  /*1870*/  IMAD.MOV R22, RZ, RZ, -R21 ;  /* 0x000000ffff167224 */ /* 0x000fe200078e0a15 */
[----:B------:R-:W-:Y:S01]  /*1880*/  LOP3.LUT R57, R5, 0x2c, RZ, 0xfc, !PT ;  /* 0x0000002c05397812 */ /* 0x000fe200078efcff */
[----:B------:R-:W-:Y:S01]  /*1890*/  @!P4 IMAD.IADD R17, R17, 0x1, -R3 ;  /* 0x000000011111c824 */ /* 0x000fe200078e0a03 */
[C---:B------:R-:W-:Y:S01]  /*18a0*/  ISETP.GT.U32.AND P4, PT, R3.reuse, R20, PT ;  /* 0x000000140300720c */ /* 0x040fe20003f84070 */
[----:B------:R-:W-:Y:S01]  /*18b0*/  IMAD R21, R3, R22, R23 ;  /* 0x0000001603157224 */ /* 0x000fe200078e0217 */
[----:B------:R-:W-:Y:S01]  /*18c0*/  LOP3.LUT R59, R5, 0x24, RZ, 0xfc, !PT ;  /* 0x00000024053b7812 */ /* 0x000fe200078efcff */
[--C-:B------:R-:W-:Y:S01]  /*18d0*/  @!P5 IMAD.IADD R15, R15, 0x1, -R3.reuse ;  /* 0x000000010f0fd824 */ /* 0x100fe200078e0a03 */
[----:B------:R-:W-:Y:S01]  /*18e0*/  ISETP.GE.AND P5, PT, R24, RZ, PT ;  /* 0x000000ff1800720c */ /* 0x000fe20003fa6270 */
[----:B------:R-:W-:Y:S01]  /*18f0*/  @!P6 IMAD.IADD R18, R18, 0x1, -R3 ;  /* 0x000000011212e824 */ /* 0x000fe200078e0a03 */
[C---:B------:R-:W-:Y:S01]  /*1900*/  ISETP.GT.U32.AND P6, PT, R3.reuse, R21, PT ;  /* 0x000000150300720c */ /* 0x040fe20003fc4070 */
[----:B------:R-:W-:Y:S01]  /*1910*/  @!P3 IMAD.MOV R15, RZ, RZ, -R15 ;  /* 0x000000ffff0fb224 */ /* 0x000fe200078e0a0f */
[----:B------:R-:W-:Y:S01]  /*1920*/  ISETP.GT.U32.AND P3, PT, R3, R19, PT ;  /* 0x000000130300720c */ /* 0x000fe20003f64070 */
[----:B------:R-:W-:Y:S01]  /*1930*/  IMAD.HI.U32 R23, R6, R25, RZ ;  /* 0x0000001906177227 */ /* 0x000fe200078e00ff */
[----:B------:R-:W-:-:S02]  /*1940*/  IABS R24, R29 ;  /* 0x0000001d00187213 */ /* 0x000fc40000000000 */
[C---:B------:R-:W-:Y:S01]  /*1950*/  LOP3.LUT R61, R5.reuse, 0x22, RZ, 0xfc, !PT ;  /* 0x00000022053d7812 */ /* 0x040fe200078efcff */
[--C-:B------:R-:W-:Y:S01]  /*1960*/  @!P4 IMAD.IADD R20, R20, 0x1, -R3.reuse ;  /* 0x000000011414c824 */ /* 0x100fe200078e0a03 */
[----:B------:R-:W-:Y:S01]  /*1970*/  ISETP.GE.AND P4, PT, R28, RZ, PT ;  /* 0x000000ff1c00720c */ /* 0x000fe20003f86270 */
[----:B------:R-:W-:Y:S01]  /*1980*/  IMAD.HI.U32 R22, R6, R24, RZ ;  /* 0x0000001806167227 */ /* 0x000fe200078e00ff */
[C---:B------:R-:W-:Y:S02]  /*1990*/  LOP3.LUT R28, R5.reuse, 0x5a, RZ, 0xfc, !PT ;  /* 0x0000005a051c7812 */ /* 0x040fe400078efcff */
[----:B------:R-:W-:Y:S01]  /*19a0*/  LOP3.LUT R63, R5, 0x20, RZ, 0xfc, !PT ;  /* 0x00000020053f7812 */ /* 0x000fe200078efcff */
[--C-:B------:R-:W-:Y:S01]  /*19b0*/  @!P6 IMAD.IADD R21, R21, 0x1, -R3.reuse ;  /* 0x000000011515e824 */ /* 0x100fe200078e0a03 */
[----:B------:R-:W-:Y:S01]  /*19c0*/  ISETP.GT.U32.AND P6, PT, R3, R20, PT ;  /* 0x000000140300720c */ /* 0x000fe20003fc4070 */
[----:B------:R-:W-:Y:S01]  /*19d0*/  IMAD.MOV R22, RZ, RZ, -R22 ;  /* 0x000000ffff167224 */ /* 0x000fe200078e0a16 */
[----:B------:R-:W-:Y:S01]  /*19e0*/  IABS R60, R61 ;  /* 0x0000003d003c7213 */ /* 0x000fe20000000000 */
[----:B------:R-:W-:Y:S01]  /*19f0*/  @!P3 IMAD.IADD R19, R19, 0x1, -R3 ;  /* 0x000000011313b824 */ /* 0x000fe200078e0a03 */
[----:B------:R-:W-:Y:S01]  /*1a00*/  ISETP.GE.AND P3, PT, R26, RZ, PT ;  /* 0x000000ff1a00720c */ /* 0x000fe20003f66270 */
[----:B------:R-:W-:Y:S01]  /*1a10*/  IMAD R22, R3, R22, R24 ;  /* 0x0000001603167224 */ /* 0x000fe200078e0218 */
[----:B------:R-:W-:Y:S01]  /*1a20*/  IABS R62, R63 ;  /* 0x0000003f003e7213 */ /* 0x000fe20000000000 */
[----:B------:R-:W-:Y:S01]  /*1a30*/  IMAD.MOV R26, RZ, RZ, -R23 ;  /* 0x000000ffff1a7224 */ /* 0x000fe200078e0a17 */
[----:B------:R-:W-:Y:S01]  /*1a40*/  LOP3.LUT R65, R5, 0x1e, RZ, 0xfc, !PT ;  /* 0x0000001e05417812 */ /* 0x000fe200078efcff */
[----:B------:R-:W-:Y:S01]  /*1a50*/  @!P0 IMAD.MOV R17, RZ, RZ, -R17 ;  /* 0x000000ffff118224 */ /* 0x000fe200078e0a11 */
[C---:B------:R-:W-:Y:S01]  /*1a60*/  ISETP.GT.U32.AND P0, PT, R3.reuse, R22, PT ;  /* 0x000000160300720c */ /* 0x040fe20003f04070 */
[----:B------:R-:W-:Y:S01]  /*1a70*/  IMAD R23, R3, R26, R25 ;  /* 0x0000001a03177224 */ /* 0x000fe200078e0219 */
[----:B------:R-:W-:Y:S01]  /*1a80*/  LOP3.LUT R25, R5, 0x5c, RZ, 0xfc, !PT ;  /* 0x0000005c05197812 */ /* 0x000fe200078efcff */
[----:B------:R-:W-:Y:S01]  /*1a90*/  @!P6 IMAD.IADD R20, R20, 0x1, -R3 ;  /* 0x000000011414e824 */ /* 0x000fe200078e0a03 */
[----:B------:R-:W-:Y:S01]  /*1aa0*/  IABS R64, R65 ;  /* 0x0000004100407213 */ /* 0x000fe20000000000 */
[----:B------:R-:W-:Y:S01]  /*1ab0*/  @!P1 IMAD.MOV R16, RZ, RZ, -R16 ;  /* 0x000000ffff109224 */ /* 0x000fe200078e0a10 */
[C---:B------:R-:W-:Y:S01]  /*1ac0*/  ISETP.GT.U32.AND P6, PT, R3.reuse, R23, PT ;  /* 0x000000170300720c */ /* 0x040fe20003fc4070 */
[----:B------:R-:W-:Y:S01]  /*1ad0*/  IMAD.HI.U32 R24, R6, R27, RZ ;  /* 0x0000001b06187227 */ /* 0x000fe200078e00ff */
[----:B------:R-:W-:-:S02]  /*1ae0*/  ISETP.GT.U32.AND P1, PT, R3, R21, PT ;  /* 0x000000150300720c */ /* 0x000fc40003f24070 */
[----:B------:R-:W-:Y:S01]  /*1af0*/  IABS R26, R25 ;  /* 0x00000019001a7213 */ /* 0x000fe20000000000 */
[----:B------:R-:W-:Y:S01]  /*1b00*/  IMAD.MOV R24, RZ, RZ, -R24 ;  /* 0x000000ffff187224 */ /* 0x000fe200078e0a18 */
[----:B------:R-:W-:Y:S01]  /*1b10*/  IABS R90, R5 ;  /* 0x00000005005a7213 */ /* 0x000fe20000000000 */
[----:B------:R-:W-:Y:S01]  /*1b20*/  @!P0 IMAD.IADD R22, R22, 0x1, -R3 ;  /* 0x0000000116168824 */ /* 0x000fe200078e0a03 */
[----:B------:R-:W-:Y:S01]  /*1b30*/  ISETP.GE.AND P0, PT, R25, RZ, PT ;  /* 0x000000ff1900720c */ /* 0x000fe20003f06270 */
[----:B------:R-:W-:Y:S01]  /*1b40*/  IMAD R24, R3, R24, R27 ;  /* 0x0000001803187224 */ /* 0x000fe200078e021b */
[C---:B------:R-:W-:Y:S01]  /*1b50*/  LOP3.LUT R69, R5.reuse, 0x2, RZ, 0xfc, !PT ;  /* 0x0000000205457812 */ /* 0x040fe200078efcff */
[----:B------:R-:W-:Y:S01]  /*1b60*/  IMAD.HI.U32 R25, R6, R26, RZ ;  /* 0x0000001a06197227 */ /* 0x000fe200078e00ff */
[----:B------:R-:W-:Y:S02]  /*1b70*/  LOP3.LUT R67, R5, 0x4, RZ, 0xfc, !PT ;  /* 0x0000000405437812 */ /* 0x000fe400078efcff */
[----:B------:R-:W-:Y:S01]  /*1b80*/  SHF.R.S32.HI R12, RZ, 0x6, R12 ;  /* 0x00000006ff0c7819 */ /* 0x000fe2000001140c */
[--C-:B------:R-:W-:Y:S01]  /*1b90*/  @!P6 IMAD.IADD R23, R23, 0x1, -R3.reuse ;  /* 0x000000011717e824 */ /* 0x100fe200078e0a03 */
[----:B------:R-:W-:Y:S01]  /*1ba0*/  ISETP.GT.U32.AND P6, PT, R3, R22, PT ;  /* 0x000000160300720c */ /* 0x000fe20003fc4070 */
[----:B------:R-:W-:Y:S01]  /*1bb0*/  @!P1 IMAD.IADD R21, R21, 0x1, -R3 ;  /* 0x0000000115159824 */ /* 0x000fe200078e0a03 */
[----:B------:R-:W-:Y:S01]  /*1bc0*/  ISETP.GE.AND P1, PT, R31, RZ, PT ;  /* 0x000000ff1f00720c */ /* 0x000fe20003f26270 */
[----:B------:R-:W-:Y:S01]  /*1bd0*/  IMAD.MOV R25, RZ, RZ, -R25 ;  /* 0x000000ffff197224 */ /* 0x000fe200078e0a19 */
[----:B------:R-:W-:Y:S01]  /*1be0*/  IABS R31, R36 ;  /* 0x00000024001f7213 */ /* 0x000fe20000000000 */
[----:B------:R-:W-:Y:S01]  /*1bf0*/  @!P4 IMAD.MOV R21, RZ, RZ, -R21 ;  /* 0x000000ffff15c224 */ /* 0x000fe200078e0a15 */
[----:B------:R-:W-:Y:S01]  /*1c00*/  ISETP.GT.U32.AND P4, PT, R3, R24, PT ;  /* 0x000000180300720c */ /* 0x000fe20003f84070 */
[----:B------:R-:W-:Y:S01]  /*1c10*/  @!P5 IMAD.MOV R18, RZ, RZ, -R18 ;  /* 0x000000ffff12d224 */ /* 0x000fe200078e0a12 */
[----:B------:R-:W-:Y:S01]  /*1c20*/  ISETP.GE.AND P5, PT, R29, RZ, PT ;  /* 0x000000ff1d00720c */ /* 0x000fe20003fa6270 */
[C---:B------:R-:W-:Y:S01]  /*1c30*/  IMAD R25, R3.reuse, R25, R26 ;  /* 0x0000001903197224 */ /* 0x040fe200078e021a */
[----:B------:R-:W-:Y:S01]  /*1c40*/  IABS R29, R28 ;  /* 0x0000001c001d7213 */ /* 0x000fe20000000000 */
[----:B------:R-:W-:Y:S01]  /*1c50*/  @!P3 IMAD.MOV R20, RZ, RZ, -R20 ;  /* 0x000000ffff14b224 */ /* 0x000fe200078e0a14 */
[C---:B------:R-:W-:Y:S01]  /*1c60*/  ISETP.GT.U32.AND P3, PT, R3.reuse, R23, PT ;  /* 0x000000170300720c */ /* 0x040fe20003f64070 */
[----:B------:R-:W-:Y:S01]  /*1c70*/  @!P6 IMAD.IADD R22, R22, 0x1, -R3 ;  /* 0x000000011616e824 */ /* 0x000fe200078e0a03 */
[----:B------:R-:W-:Y:S01]  /*1c80*/  ISETP.GT.U32.AND P6, PT, R3, R25, PT ;  /* 0x000000190300720c */ /* 0x000fe20003fc4070 */
[----:B------:R-:W-:Y:S01]  /*1c90*/  @!P2 IMAD.MOV R19, RZ, RZ, -R19 ;  /* 0x000000ffff13a224 */ /* 0x000fe200078e0a13 */
[----:B------:R-:W-:Y:S01]  /*1ca0*/  ISETP.GE.AND P2, PT, R30, RZ, PT ;  /* 0x000000ff1e00720c */ /* 0x000fe20003f46270 */
[----:B------:R-:W-:Y:S01]  /*1cb0*/  IMAD.HI.U32 R26, R6, R29, RZ ;  /* 0x0000001d061a7227 */ /* 0x000fe200078e00ff */
[----:B------:R-:W-:-:S02]  /*1cc0*/  IABS R30, R32 ;  /* 0x00000020001e7213 */ /* 0x000fc40000000000 */
[----:B------:R-:W-:Y:S01]  /*1cd0*/  IABS R88, R67 ;  /* 0x0000004300587213 */ /* 0x000fe20000000000 */
[----:B------:R-:W-:Y:S01]  /*1ce0*/  @!P4 IMAD.IADD R24, R24, 0x1, -R3 ;  /* 0x000000011818c824 */ /* 0x000fe200078e0a03 */
[----:B------:R-:W-:Y:S01]  /*1cf0*/  ISETP.GE.AND P4, PT, R32, RZ, PT ;  /* 0x000000ff2000720c */ /* 0x000fe20003f86270 */
[----:B------:R-:W-:Y:S02]  /*1d00*/  @!P5 IMAD.MOV R22, RZ, RZ, -R22 ;  /* 0x000000ffff16d224 */ /* 0x000fe400078e0a16 */
[----:B------:R-:W-:Y:S01]  /*1d10*/  IMAD.HI.U32 R27, R6, R30, RZ ;  /* 0x0000001e061b7227 */ /* 0x000fe200078e00ff */
[----:B------:R-:W-:-:S03]  /*1d20*/  ISETP.GT.U32.AND P5, PT, R3, R24, PT ;  /* 0x000000180300720c */ /* 0x000fc60003fa4070 */
[----:B------:R-:W-:Y:S02]  /*1d30*/  IMAD.MOV R26, RZ, RZ, -R26 ;  /* 0x000000ffff1a7224 */ /* 0x000fe400078e0a1a */
[--C-:B------:R-:W-:Y:S02]  /*1d40*/  @!P6 IMAD.IADD R25, R25, 0x1, -R3.reuse ;  /* 0x000000011919e824 */ /* 0x100fe400078e0a03 */
[----:B------:R-:W-:Y:S01]  /*1d50*/  @!P3 IMAD.IADD R23, R23, 0x1, -R3 ;  /* 0x000000011717b824 */ /* 0x000fe200078e0a03 */
[----:B------:R-:W-:Y:S01]  /*1d60*/  ISETP.GE.AND P3, PT, R28, RZ, PT ;  /* 0x000000ff1c00720c */ /* 0x000fe20003f66270 */
[----:B------:R-:W-:Y:S01]  /*1d70*/  IMAD.MOV R27, RZ, RZ, -R27 ;  /* 0x000000ffff1b7224 */ /* 0x000fe200078e0a1b */
[C---:B------:R-:W-:Y:S01]  /*1d80*/  ISETP.GT.U32.AND P6, PT, R3.reuse, R25, PT ;  /* 0x000000190300720c */ /* 0x040fe20003fc4070 */
[----:B------:R-:W-:Y:S02]  /*1d90*/  IMAD R26, R3, R26, R29 ;  /* 0x0000001a031a7224 */ /* 0x000fe400078e021d */
[----:B------:R-:W-:-:S04]  /*1da0*/  IMAD.HI.U32 R28, R6, R31, RZ ;  /* 0x0000001f061c7227 */ /* 0x000fc800078e00ff */
[C---:B------:R-:W-:Y:S02]  /*1db0*/  IMAD R27, R3.reuse, R27, R30 ;  /* 0x0000001b031b7224 */ /* 0x040fe400078e021e */
[----:B------:R-:W-:Y:S01]  /*1dc0*/  @!P2 IMAD.MOV R23, RZ, RZ, -R23 ;  /* 0x000000ffff17a224 */ /* 0x000fe200078e0a17 */
[C---:B------:R-:W-:Y:S01]  /*1dd0*/  ISETP.GT.U32.AND P2, PT, R3.reuse, R26, PT ;  /* 0x0000001a0300720c */ /* 0x040fe20003f44070 */
[----:B------:R-:W-:Y:S02]  /*1de0*/  IMAD.MOV R28, RZ, RZ, -R28 ;  /* 0x000000ffff1c7224 */ /* 0x000fe400078e0a1c */
[----:B------:R-:W-:Y:S01]  /*1df0*/  @!P5 IMAD.IADD R24, R24, 0x1, -R3 ;  /* 0x000000011818d824 */ /* 0x000fe200078e0a03 */
[C---:B------:R-:W-:Y:S01]  /*1e00*/  ISETP.GT.U32.AND P5, PT, R3.reuse, R27, PT ;  /* 0x0000001b0300720c */ /* 0x040fe20003fa4070 */
[----:B------:R-:W-:Y:S01]  /*1e10*/  IMAD R28, R3, R28, R31 ;  /* 0x0000001c031c7224 */ /* 0x000fe200078e021f */
[----:B------:R-:W-:Y:S01]  /*1e20*/  IABS R31, R37 ;  /* 0x00000025001f7213 */ /* 0x000fe20000000000 */
[----:B------:R-:W-:-:S02]  /*1e30*/  @!P6 IMAD.IADD R25, R25, 0x1, -R3 ;  /* 0x000000011919e824 */ /* 0x000fc400078e0a03 */
[----:B------:R-:W-:Y:S01]  /*1e40*/  IMAD.HI.U32 R30, R6, R33, RZ ;  /* 0x00000021061e7227 */ /* 0x000fe200078e00ff */
[----:B------:R-:W-:-:S03]  /*1e50*/  ISETP.GT.U32.AND P6, PT, R3, R28, PT ;  /* 0x0000001c0300720c */ /* 0x000fc60003fc4070 */
[----:B------:R-:W-:Y:S01]  /*1e60*/  @!P2 IMAD.IADD R26, R26, 0x1, -R3 ;  /* 0x000000011a1aa824 */ /* 0x000fe200078e0a03 */
[----:B------:R-:W-:Y:S01]  /*1e70*/  ISETP.GE.AND P2, PT, R36, RZ, PT ;  /* 0x000000ff2400720c */ /* 0x000fe20003f46270 */
[----:B------:R-:W-:Y:S01]  /*1e80*/  IMAD.HI.U32 R29, R6, R31, RZ ;  /* 0x0000001f061d7227 */ /* 0x000fe200078e00ff */
[----:B------:R-:W-:-:S03]  /*1e90*/  LOP3.LUT R36, R5, 0x4c, RZ, 0xfc, !PT ;  /* 0x0000004c05247812 */ /* 0x000fc600078efcff */
[----:B------:R-:W-:Y:S01]  /*1ea0*/  @!P5 IMAD.IADD R27, R27, 0x1, -R3 ;  /* 0x000000011b1bd824 */ /* 0x000fe200078e0a03 */
[C---:B------:R-:W-:Y:S01]  /*1eb0*/  ISETP.GT.U32.AND P5, PT, R3.reuse, R26, PT ;  /* 0x0000001a0300720c */ /* 0x040fe20003fa4070 */
[----:B------:R-:W-:Y:S02]  /*1ec0*/  IMAD.MOV R32, RZ, RZ, -R29 ;  /* 0x000000ffff207224 */ /* 0x000fe400078e0a1d */
[----:B------:R-:W-:Y:S01]  /*1ed0*/  @!P6 IMAD.IADD R28, R28, 0x1, -R3 ;  /* 0x000000011c1ce824 */ /* 0x000fe200078e0a03 */
[C---:B------:R-:W-:Y:S01]  /*1ee0*/  ISETP.GT.U32.AND P6, PT, R3.reuse, R27, PT ;  /* 0x0000001b0300720c */ /* 0x040fe20003fc4070 */
[----:B------:R-:W-:Y:S02]  /*1ef0*/  IMAD R29, R3, R32, R31 ;  /* 0x00000020031d7224 */ /* 0x000fe400078e021f */
[----:B------:R-:W-:Y:S02]  /*1f00*/  IMAD.MOV R30, RZ, RZ, -R30 ;  /* 0x000000ffff1e7224 */ /* 0x000fe400078e0a1e */
[----:B------:R-:W-:-:S04]  /*1f10*/  IMAD.HI.U32 R32, R6, R35, RZ ;  /* 0x0000002306207227 */ /* 0x000fc800078e00ff */
[----:B------:R-:W-:Y:S01]  /*1f20*/  @!P5 IMAD.IADD R26, R26, 0x1, -R3 ;  /* 0x000000011a1ad824 */ /* 0x000fe200078e0a03 */
[C---:B------:R-:W-:Y:S01]  /*1f30*/  ISETP.GT.U32.AND P5, PT, R3.reuse, R29, PT ;  /* 0x0000001d0300720c */ /* 0x040fe20003fa4070 */
[----:B------:R-:W-:Y:S01]  /*1f40*/  IMAD R30, R3, R30, R33 ;  /* 0x0000001e031e7224 */ /* 0x000fe200078e0221 */
[----:B------:R-:W-:Y:S01]  /*1f50*/  IABS R33, R36 ;  /* 0x0000002400217213 */ /* 0x000fe20000000000 */
[----:B------:R-:W-:Y:S02]  /*1f60*/  @!P6 IMAD.IADD R27, R27, 0x1, -R3 ;  /* 0x000000011b1be824 */ /* 0x000fe400078e0a03 */
[----:B------:R-:W-:Y:S01]  /*1f70*/  IMAD.MOV R32, RZ, RZ, -R32 ;  /* 0x000000ffff207224 */ /* 0x000fe200078e0a20 */
[----:B------:R-:W-:Y:S01]  /*1f80*/  ISETP.GT.U32.AND P6, PT, R3, R30, PT ;  /* 0x0000001e0300720c */ /* 0x000fe20003fc4070 */
[----:B------:R-:W-:-:S04]  /*1f90*/  IMAD.HI.U32 R31, R6, R34, RZ ;  /* 0x00000022061f7227 */ /* 0x000fc800078e00ff */
[----:B------:R-:W-:Y:S02]  /*1fa0*/  IMAD R32, R3, R32, R35 ;  /* 0x0000002003207224 */ /* 0x000fe400078e0223 */
[----:B------:R-:W-:Y:S02]  /*1fb0*/  @!P5 IMAD.IADD R29, R29, 0x1, -R3 ;  /* 0x000000011d1dd824 */ /* 0x000fe400078e0a03 */
[----:B------:R-:W-:Y:S02]  /*1fc0*/  @!P3 IMAD.MOV R26, RZ, RZ, -R26 ;  /* 0x000000ffff1ab224 */ /* 0x000fe400078e0a1a */
[----:B------:R-:W-:Y:S01]  /*1fd0*/  @!P4 IMAD.MOV R27, RZ, RZ, -R27 ;  /* 0x000000ffff1bc224 */ /* 0x000fe200078e0a1b */
[C---:B------:R-:W-:Y:S01]  /*1fe0*/  ISETP.GT.U32.AND P3, PT, R3.reuse, R29, PT ;  /* 0x0000001d0300720c */ /* 0x040fe20003f64070 */
[----:B------:R-:W-:Y:S01]  /*1ff0*/  IMAD.MOV R31, RZ, RZ, -R31 ;  /* 0x000000ffff1f7224 */ /* 0x000fe200078e0a1f */
[----:B------:R-:W-:Y:S01]  /*2000*/  ISETP.GT.U32.AND P4, PT, R3, R32, PT ;  /* 0x000000200300720c */ /* 0x000fe20003f84070 */
[----:B------:R-:W-:Y:S01]  /*2010*/  @!P0 IMAD.MOV R25, RZ, RZ, -R25 ;  /* 0x000000ffff198224 */ /* 0x000fe200078e0a19 */
[----:B------:R-:W-:Y:S01]  /*2020*/  ISETP.GE.AND P0, PT, R37, RZ, PT ;  /* 0x000000ff2500720c */ /* 0x000fe20003f06270 */
[----:B------:R-:W-:Y:S01]  /*2030*/  @!P6 IMAD.IADD R30, R30, 0x1, -R3 ;  /* 0x000000011e1ee824 */ /* 0x000fe200078e0a03 */
[----:B------:R-:W-:Y:S01]  /*2040*/  LOP3.LUT R37, R5, 0x4a, RZ, 0xfc, !PT ;  /* 0x0000004a05257812 */ /* 0x000fe200078efcff */
[----:B------:R-:W-:-:S02]  /*2050*/  IMAD R31, R3, R31, R34 ;  /* 0x0000001f031f7224 */ /* 0x000fc400078e0222 */
[----:B------:R-:W-:Y:S01]  /*2060*/  IMAD.MOV.U32 R34, RZ, RZ, R33 ;  /* 0x000000ffff227224 */ /* 0x000fe200078e0021 */
[C---:B------:R-:W-:Y:S01]  /*2070*/  ISETP.GT.U32.AND P6, PT, R3.reuse, R30, PT ;  /* 0x0000001e0300720c */ /* 0x040fe20003fc4070 */
[----:B------:R-:W-:Y:S01]  /*2080*/  @!P1 IMAD.MOV R24, RZ, RZ, -R24 ;  /* 0x000000ffff189224 */ /* 0x000fe200078e0a18 */
[C---:B------:R-:W-:Y:S01]  /*2090*/  ISETP.GT.U32.AND P5, PT, R3.reuse, R31, PT ;  /* 0x0000001f0300720c */ /* 0x040fe20003fa4070 */
[----:B------:R-:W-:Y:S01]  /*20a0*/  IMAD.HI.U32 R33, R6, R34, RZ ;  /* 0x0000002206217227 */ /* 0x000fe200078e00ff */
[----:B------:R-:W-:Y:S02]  /*20b0*/  IABS R35, R37 ;  /* 0x0000002500237213 */ /* 0x000fe40000000000 */
[----:B------:R-:W-:Y:S01]  /*20c0*/  ISETP.GT.U32.AND P1, PT, R3, R28, PT ;  /* 0x0000001c0300720c */ /* 0x000fe20003f24070 */
[----:B------:R-:W-:Y:S02]  /*20d0*/  IMAD.MOV R33, RZ, RZ, -R33 ;  /* 0x000000ffff217224 */ /* 0x000fe400078e0a21 */
[--C-:B------:R-:W-:Y:S01]  /*20e0*/  @!P3 IMAD.IADD R29, R29, 0x1, -R3.reuse ;  /* 0x000000011d1db824 */ /* 0x100fe200078e0a03 */
[----:B------:R-:W-:Y:S01]  /*20f0*/  ISETP.GE.AND P3, PT, R40, RZ, PT ;  /* 0x000000ff2800720c */ /* 0x000fe20003f66270 */
[----:B------:R-:W-:Y:S01]  /*2100*/  @!P4 IMAD.IADD R32, R32, 0x1, -R3 ;  /* 0x000000012020c824 */ /* 0x000fe200078e0a03 */
[----:B------:R-:W-:Y:S01]  /*2110*/  ISETP.GE.AND P4, PT, R36, RZ, PT ;  /* 0x000000ff2400720c */ /* 0x000fe20003f86270 */
[----:B------:R-:W-:Y:S01]  /*2120*/  IMAD R33, R3, R33, R34 ;  /* 0x0000002103217224 */ /* 0x000fe200078e0222 */
[----:B------:R-:W-:Y:S01]  /*2130*/  LOP3.LUT R36, R5, 0x46, RZ, 0xfc, !PT ;  /* 0x0000004605247812 */ /* 0x000fe200078efcff */
[----:B------:R-:W-:Y:S01]  /*2140*/  @!P0 IMAD.MOV R29, RZ, RZ, -R29 ;  /* 0x000000ffff1d8224 */ /* 0x000fe200078e0a1d */
[----:B------:R-:W-:Y:S01]  /*2150*/  ISETP.GT.U32.AND P0, PT, R3, R32, PT ;  /* 0x000000200300720c */ /* 0x000fe20003f04070 */
[----:B------:R-:W-:Y:S01]  /*2160*/  IMAD.HI.U32 R34, R6, R35, RZ ;  /* 0x0000002306227227 */ /* 0x000fe200078e00ff */
[----:B------:R-:W-:-:S03]  /*2170*/  IABS R40, R36 ;  /* 0x0000002400287213 */ /* 0x000fc60000000000 */
[--C-:B------:R-:W-:Y:S01]  /*2180*/  @!P6 IMAD.IADD R30, R30, 0x1, -R3.reuse ;  /* 0x000000011e1ee824 */ /* 0x100fe200078e0a03 */
[----:B------:R-:W-:Y:S01]  /*2190*/  ISETP.GT.U32.AND P6, PT, R3, R33, PT ;  /* 0x000000210300720c */ /* 0x000fe20003fc4070 */
[----:B------:R-:W-:Y:S02]  /*21a0*/  IMAD.MOV R34, RZ, RZ, -R34 ;  /* 0x000000ffff227224 */ /* 0x000fe400078e0a22 */
[----:B------:R-:W-:Y:S02]  /*21b0*/  @!P5 IMAD.IADD R31, R31, 0x1, -R3 ;  /* 0x000000011f1fd824 */ /* 0x000fe400078e0a03 */
[----:B------:R-:W-:Y:S01]  /*21c0*/  IMAD R34, R3, R34, R35 ;  /* 0x0000002203227224 */ /* 0x000fe200078e0223 */
[----:B------:R-:W-:Y:S01]  /*21d0*/  LOP3.LUT R35, R5, 0x48, RZ, 0xfc, !PT ;  /* 0x0000004805237812 */ /* 0x000fe200078efcff */
[--C-:B------:R-:W-:Y:S01]  /*21e0*/  @!P0 IMAD.IADD R32, R32, 0x1, -R3.reuse ;  /* 0x0000000120208824 */ /* 0x100fe200078e0a03 */
[C---:B------:R-:W-:Y:S01]  /*21f0*/  ISETP.GT.U32.AND P5, PT, R3.reuse, R31, PT ;  /* 0x0000001f0300720c */ /* 0x040fe20003fa4070 */
[--C-:B------:R-:W-:Y:S01]  /*2200*/  @!P1 IMAD.IADD R28, R28, 0x1, -R3.reuse ;  /* 0x000000011c1c9824 */ /* 0x100fe200078e0a03 */
[----:B------:R-:W-:Y:S01]  /*2210*/  ISETP.GT.U32.AND P0, PT, R3, R34, PT ;  /* 0x000000220300720c */ /* 0x000fe20003f04070 */
[----:B------:R-:W-:Y:S01]  /*2220*/  @!P3 IMAD.MOV R32, RZ, RZ, -R32 ;  /* 0x000000ffff20b224 */ /* 0x000fe200078e0a20 */
[----:B------:R-:W-:Y:S01]  /*2230*/  ISETP.GE.AND P1, PT, R38, RZ, PT ;  /* 0x000000ff2600720c */ /* 0x000fe20003f26270 */
[----:B------:R-:W-:Y:S01]  /*2240*/  @!P6 IMAD.IADD R33, R33, 0x1, -R3 ;  /* 0x000000012121e824 */ /* 0x000fe200078e0a03 */
[----:B------:R-:W-:Y:S01]  /*2250*/  LOP3.LUT R38, R5, 0x42, RZ, 0xfc, !PT ;  /* 0x0000004205267812 */ /* 0x000fe200078efcff */
[----:B------:R-:W-:Y:S01]  /*2260*/  @!P2 IMAD.MOV R28, RZ, RZ, -R28 ;  /* 0x000000ffff1ca224 */ /* 0x000fe200078e0a1c */
[----:B------:R-:W-:-:S02]  /*2270*/  ISETP.GE.AND P2, PT, R39, RZ, PT ;  /* 0x000000ff2700720c */ /* 0x000fc40003f46270 */
[----:B------:R-:W-:Y:S02]  /*2280*/  ISETP.GT.U32.AND P6, PT, R3, R33, PT ;  /* 0x000000210300720c */ /* 0x000fe40003fc4070 */
[----:B------:R-:W-:Y:S01]  /*2290*/  IABS R39, R35 ;  /* 0x0000002300277213 */ /* 0x000fe20000000000 */
[--C-:B------:R-:W-:Y:S01]  /*22a0*/  @!P5 IMAD.IADD R31, R31, 0x1, -R3.reuse ;  /* 0x000000011f1fd824 */ /* 0x100fe200078e0a03 */
[----:B------:R-:W-:Y:S01]  /*22b0*/  ISETP.GE.AND P5, PT, R37, RZ, PT ;  /* 0x000000ff2500720c */ /* 0x000fe20003fa6270 */
[----:B------:R-:W-:Y:S01]  /*22c0*/  @!P0 IMAD.IADD R34, R34, 0x1, -R3 ;  /* 0x0000000122228824 */ /* 0x000fe200078e0a03 */
[----:B------:R-:W-:Y:S01]  /*22d0*/  LOP3.LUT R37, R5, 0x44, RZ, 0xfc, !PT ;  /* 0x0000004405257812 */ /* 0x000fe200078efcff */
[----:B------:R-:W-:Y:S01]  /*22e0*/  @!P1 IMAD.MOV R30, RZ, RZ, -R30 ;  /* 0x000000ffff1e9224 */ /* 0x000fe200078e0a1e */
[----:B------:R-:W-:Y:S01]  /*22f0*/  ISETP.GE.AND P1, PT, R35, RZ, PT ;  /* 0x000000ff2300720c */ /* 0x000fe20003f26270 */
[----:B------:R-:W-:Y:S01]  /*2300*/  IMAD.HI.U32 R35, R6, R39, RZ ;  /* 0x0000002706237227 */ /* 0x000fe200078e00ff */
[----:B------:R-:W-:-:S02]  /*2310*/  IABS R41, R37 ;  /* 0x0000002500297213 */ /* 0x000fc40000000000 */
[----:B------:R-:W-:Y:S01]  /*2320*/  ISETP.GT.U32.AND P0, PT, R3, R34, PT ;  /* 0x000000220300720c */ /* 0x000fe20003f04070 */
[----:B------:R-:W-:Y:S01]  /*2330*/  @!P6 IMAD.IADD R33, R33, 0x1, -R3 ;  /* 0x000000012121e824 */ /* 0x000fe200078e0a03 */
[----:B------:R-:W-:Y:S01]  /*2340*/  ISETP.GE.AND P3, PT, R37, RZ, PT ;  /* 0x000000ff2500720c */ /* 0x000fe20003f66270 */
[----:B------:R-:W-:Y:S01]  /*2350*/  IMAD.HI.U32 R37, R6, R41, RZ ;  /* 0x0000002906257227 */ /* 0x000fe200078e00ff */
[----:B------:R-:W-:Y:S02]  /*2360*/  ISETP.GE.AND P6, PT, R38, RZ, PT ;  /* 0x000000ff2600720c */ /* 0x000fe40003fc6270 */
[----:B------:R-:W-:Y:S01]  /*2370*/  IABS R43, R38 ;  /* 0x00000026002b7213 */ /* 0x000fe20000000000 */
[----:B------:R-:W-:Y:S02]  /*2380*/  IMAD.MOV R38, RZ, RZ, -R35 ;  /* 0x000000ffff267224 */ /* 0x000fe400078e0a23 */
[----:B------:R-:W-:Y:S02]  /*2390*/  IMAD.MOV R42, RZ, RZ, -R37 ;  /* 0x000000ffff2a7224 */ /* 0x000fe400078e0a25 */
[----:B------:R-:W-:-:S02]  /*23a0*/  IMAD R35, R3, R38, R39 ;  /* 0x0000002603237224 */ /* 0x000fc400078e0227 */
[----:B------:R-:W-:Y:S02]  /*23b0*/  @!P4 IMAD.MOV R33, RZ, RZ, -R33 ;  /* 0x000000ffff21c224 */ /* 0x000fe400078e0a21 */
[----:B------:R-:W-:Y:S01]  /*23c0*/  @!P0 IMAD.IADD R34, R34, 0x1, -R3 ;  /* 0x0000000122228824 */ /* 0x000fe200078e0a03 */
[C---:B------:R-:W-:Y:S01]  /*23d0*/  ISETP.GT.U32.AND P4, PT, R3.reuse, R35, PT ;  /* 0x000000230300720c */ /* 0x040fe20003f84070 */
[C---:B------:R-:W-:Y:S01]  /*23e0*/  IMAD R37, R3.reuse, R42, R41 ;  /* 0x0000002a03257224 */ /* 0x040fe200078e0229 */
[----:B------:R-:W-:Y:S01]  /*23f0*/  IABS R41, R46 ;  /* 0x0000002e00297213 */ /* 0x000fe20000000000 */
[----:B------:R-:W-:Y:S01]  /*2400*/  @!P2 IMAD.MOV R31, RZ, RZ, -R31 ;  /* 0x000000ffff1fa224 */ /* 0x000fe200078e0a1f */
[----:B------:R-:W-:Y:S01]  /*2410*/  ISETP.GE.AND P2, PT, R36, RZ, PT ;  /* 0x000000ff2400720c */ /* 0x000fe20003f46270 */
[----:B------:R-:W-:Y:S01]  /*2420*/  @!P5 IMAD.MOV R34, RZ, RZ, -R34 ;  /* 0x000000ffff22d224 */ /* 0x000fe200078e0a22 */
[----:B------:R-:W-:Y:S01]  /*2430*/  ISETP.GT.U32.AND P5, PT, R3, R37, PT ;  /* 0x000000250300720c */ /* 0x000fe20003fa4070 */
[----:B------:R-:W-:-:S04]  /*2440*/  IMAD.HI.U32 R36, R6, R40, RZ ;  /* 0x0000002806247227 */ /* 0x000fc800078e00ff */
[----:B------:R-:W-:Y:S02]  /*2450*/  IMAD.MOV R36, RZ, RZ, -R36 ;  /* 0x000000ffff247224 */ /* 0x000fe400078e0a24 */
[----:B------:R-:W-:-:S04]  /*2460*/  IMAD.HI.U32 R38, R6, R43, RZ ;  /* 0x0000002b06267227 */ /* 0x000fc800078e00ff */
[----:B------:R-:W-:Y:S02]  /*2470*/  IMAD R36, R3, R36, R40 ;  /* 0x0000002403247224 */ /* 0x000fe400078e0228 */
[----:B------:R-:W-:Y:S02]  /*2480*/  IMAD.MOV R38, RZ, RZ, -R38 ;  /* 0x000000ffff267224 */ /* 0x000fe400078e0a26 */
[----:B------:R-:W-:Y:S01]  /*2490*/  @!P4 IMAD.IADD R35, R35, 0x1, -R3 ;  /* 0x000000012323c824 */ /* 0x000fe200078e0a03 */
[C---:B------:R-:W-:Y:S01]  /*24a0*/  ISETP.GT.U32.AND P0, PT, R3.reuse, R36, PT ;  /* 0x000000240300720c */ /* 0x040fe20003f04070 */
[----:B------:R-:W-:Y:S01]  /*24b0*/  IMAD R38, R3, R38, R43 ;  /* 0x0000002603267224 */ /* 0x000fe200078e022b */
[----:B------:R-:W-:Y:S01]  /*24c0*/  IABS R43, R48 ;  /* 0x00000030002b7213 */ /* 0x000fe20000000000 */
[----:B------:R-:W-:Y:S01]  /*24d0*/  @!P5 IMAD.IADD R37, R37, 0x1, -R3 ;  /* 0x000000012525d824 */ /* 0x000fe200078e0a03 */
[----:B------:R-:W-:Y:S01]  /*24e0*/  ISETP.GT.U32.AND P4, PT, R3, R35, PT ;  /* 0x000000230300720c */ /* 0x000fe20003f84070 */
[----:B------:R-:W-:-:S03]  /*24f0*/  IMAD.HI.U32 R39, R6, R41, RZ ;  /* 0x0000002906277227 */ /* 0x000fc600078e00ff */
[----:B------:R-:W-:Y:S01]  /*2500*/  ISETP.GT.U32.AND P5, PT, R3, R37, PT ;  /* 0x000000250300720c */ /* 0x000fe20003fa4070 */
[----:B------:R-:W-:-:S04]  /*2510*/  IMAD.HI.U32 R40, R6, R43, RZ ;  /* 0x0000002b06287227 */ /* 0x000fc800078e00ff */
[----:B------:R-:W-:Y:S02]  /*2520*/  IMAD.MOV R40, RZ, RZ, -R40 ;  /* 0x000000ffff287224 */ /* 0x000fe400078e0a28 */
[--C-:B------:R-:W-:Y:S02]  /*2530*/  @!P0 IMAD.IADD R36, R36, 0x1, -R3.reuse ;  /* 0x0000000124248824 */ /* 0x100fe400078e0a03 */
[----:B------:R-:W-:Y:S01]  /*2540*/  @!P4 IMAD.IADD R35, R35, 0x1, -R3 ;  /* 0x000000012323c824 */ /* 0x000fe200078e0a03 */
[C---:B------:R-:W-:Y:S01]  /*2550*/  ISETP.GT.U32.AND P4, PT, R3.reuse, R38, PT ;  /* 0x000000260300720c */ /* 0x040fe20003f84070 */
[C---:B------:R-:W-:Y:S01]  /*2560*/  IMAD R40, R3.reuse, R40, R43 ;  /* 0x0000002803287224 */ /* 0x040fe200078e022b */
[----:B------:R-:W-:Y:S01]  /*2570*/  ISETP.GT.U32.AND P0, PT, R3, R36, PT ;  /* 0x000000240300720c */ /* 0x000fe20003f04070 */
[----:B------:R-:W-:Y:S02]  /*2580*/  @!P5 IMAD.IADD R37, R37, 0x1, -R3 ;  /* 0x000000012525d824 */ /* 0x000fe400078e0a03 */
[----:B------:R-:W-:Y:S01]  /*2590*/  IMAD.MOV R42, RZ, RZ, -R39 ;  /* 0x000000ffff2a7224 */ /* 0x000fe200078e0a27 */
[----:B------:R-:W-:Y:S01]  /*25a0*/  ISETP.GT.U32.AND P5, PT, R3, R40, PT ;  /* 0x000000280300720c */ /* 0x000fe20003fa4070 */
[----:B------:R-:W-:-:S02]  /*25b0*/  IMAD.MOV.U32 R43, RZ, RZ, R44 ;  /* 0x000000ffff2b7224 */ /* 0x000fc400078e002c */
[----:B------:R-:W-:Y:S02]  /*25c0*/  IMAD R39, R3, R42, R41 ;  /* 0x0000002a03277224 */ /* 0x000fe400078e0229 */
[----:B------:R-:W-:-:S04]  /*25d0*/  IMAD.HI.U32 R41, R6, R43, RZ ;  /* 0x0000002b06297227 */ /* 0x000fc800078e00ff */
[--C-:B------:R-:W-:Y:S01]  /*25e0*/  @!P4 IMAD.IADD R38, R38, 0x1, -R3.reuse ;  /* 0x000000012626c824 */ /* 0x100fe200078e0a03 */
[----:B------:R-:W-:Y:S01]  /*25f0*/  ISETP.GE.AND P4, PT, R46, RZ, PT ;  /* 0x000000ff2e00720c */ /* 0x000fe20003f86270 */
[----:B------:R-:W-:Y:S01]  /*2600*/  @!P0 IMAD.IADD R36, R36, 0x1, -R3 ;  /* 0x0000000124248824 */ /* 0x000fe200078e0a03 */
[----:B------:R-:W-:Y:S01]  /*2610*/  IABS R46, R51 ;  /* 0x00000033002e7213 */ /* 0x000fe20000000000 */
[----:B------:R-:W-:Y:S01]  /*2620*/  @!P1 IMAD.MOV R35, RZ, RZ, -R35 ;  /* 0x000000ffff239224 */ /* 0x000fe200078e0a23 */
[C---:B------:R-:W-:Y:S01]  /*2630*/  ISETP.GT.U32.AND P1, PT, R3.reuse, R38, PT ;  /* 0x000000260300720c */ /* 0x040fe20003f24070 */
[----:B------:R-:W-:Y:S01]  /*2640*/  @!P5 IMAD.IADD R40, R40, 0x1, -R3 ;  /* 0x000000012828d824 */ /* 0x000fe200078e0a03 */
[C---:B------:R-:W-:Y:S01]  /*2650*/  ISETP.GT.U32.AND P0, PT, R3.reuse, R39, PT ;  /* 0x000000270300720c */ /* 0x040fe20003f04070 */
[----:B------:R-:W-:Y:S02]  /*2660*/  IMAD.MOV R44, RZ, RZ, -R41 ;  /* 0x000000ffff2c7224 */ /* 0x000fe400078e0a29 */
[----:B------:R-:W-:Y:S01]  /*2670*/  @!P2 IMAD.MOV R36, RZ, RZ, -R36 ;  /* 0x000000ffff24a224 */ /* 0x000fe200078e0a24 */
[C---:B------:R-:W-:Y:S01]  /*2680*/  ISETP.GT.U32.AND P2, PT, R3.reuse, R40, PT ;  /* 0x000000280300720c */ /* 0x040fe20003f44070 */
[----:B------:R-:W-:-:S02]  /*2690*/  IMAD R41, R3, R44, R43 ;  /* 0x0000002c03297224 */ /* 0x000fc400078e022b */
[----:B------:R-:W-:-:S04]  /*26a0*/  IMAD.HI.U32 R42, R6, R45, RZ ;  /* 0x0000002d062a7227 */ /* 0x000fc800078e00ff */
[----:B------:R-:W-:-:S04]  /*26b0*/  IMAD.HI.U32 R43, R6, R46, RZ ;  /* 0x0000002e062b7227 */ /* 0x000fc800078e00ff */
[----:B------:R-:W-:Y:S02]  /*26c0*/  IMAD.MOV R42, RZ, RZ, -R42 ;  /* 0x000000ffff2a7224 */ /* 0x000fe400078e0a2a */
[----:B------:R-:W-:Y:S02]  /*26d0*/  IMAD.MOV R43, RZ, RZ, -R43 ;  /* 0x000000ffff2b7224 */ /* 0x000fe400078e0a2b */
[C---:B------:R-:W-:Y:S02]  /*26e0*/  IMAD R42, R3.reuse, R42, R45 ;  /* 0x0000002a032a7224 */ /* 0x040fe400078e022d */
[--C-:B------:R-:W-:Y:S01]  /*26f0*/  @!P1 IMAD.IADD R38, R38, 0x1, -R3.reuse ;  /* 0x0000000126269824 */ /* 0x100fe200078e0a03 */
[C---:B------:R-:W-:Y:S01]  /*2700*/  ISETP.GT.U32.AND P1, PT, R3.reuse, R41, PT ;  /* 0x000000290300720c */ /* 0x040fe20003f24070 */
[C---:B------:R-:W-:Y:S01]  /*2710*/  IMAD R43, R3.reuse, R43, R46 ;  /* 0x0000002b032b7224 */ /* 0x040fe200078e022e */
[----:B------:R-:W-:Y:S01]  /*2720*/  IABS R46, R52 ;  /* 0x00000034002e7213 */ /* 0x000fe20000000000 */
[----:B------:R-:W-:Y:S01]  /*2730*/  @!P6 IMAD.MOV R38, RZ, RZ, -R38 ;  /* 0x000000ffff26e224 */ /* 0x000fe200078e0a26 */
[C---:B------:R-:W-:Y:S01]  /*2740*/  ISETP.GT.U32.AND P6, PT, R3.reuse, R42, PT ;  /* 0x0000002a0300720c */ /* 0x040fe20003fc4070 */
[--C-:B------:R-:W-:Y:S01]  /*2750*/  @!P2 IMAD.IADD R40, R40, 0x1, -R3.reuse ;  /* 0x000000012828a824 */ /* 0x100fe200078e0a03 */
[----:B------:R-:W-:Y:S01]  /*2760*/  ISETP.GT.U32.AND P2, PT, R3, R43, PT ;  /* 0x0000002b0300720c */ /* 0x000fe20003f44070 */
[----:B------:R-:W-:Y:S01]  /*2770*/  @!P0 IMAD.IADD R39, R39, 0x1, -R3 ;  /* 0x0000000127278824 */ /* 0x000fe200078e0a03 */
[----:B------:R-:W-:Y:S01]  /*2780*/  ISETP.GE.AND P0, PT, R48, RZ, PT ;  /* 0x000000ff3000720c */ /* 0x000fe20003f06270 */
[----:B------:R-:W-:Y:S01]  /*2790*/  IMAD.HI.U32 R44, R6, R46, RZ ;  /* 0x0000002e062c7227 */ /* 0x000fe200078e00ff */
[----:B------:R-:W-:-:S02]  /*27a0*/  IABS R48, R53 ;  /* 0x0000003500307213 */ /* 0x000fc40000000000 */
[----:B------:R-:W-:Y:S01]  /*27b0*/  ISETP.GT.U32.AND P5, PT, R3, R39, PT ;  /* 0x000000270300720c */ /* 0x000fe20003fa4070 */
[--C-:B------:R-:W-:Y:S01]  /*27c0*/  @!P1 IMAD.IADD R41, R41, 0x1, -R3.reuse ;  /* 0x0000000129299824 */ /* 0x100fe200078e0a03 */
[----:B------:R-:W-:Y:S01]  /*27d0*/  ISETP.GE.AND P1, PT, R51, RZ, PT ;  /* 0x000000ff3300720c */ /* 0x000fe20003f26270 */
[----:B------:R-:W-:Y:S01]  /*27e0*/  IMAD.MOV R44, RZ, RZ, -R44 ;  /* 0x000000ffff2c7224 */ /* 0x000fe200078e0a2c */
[----:B------:R-:W-:Y:S01]  /*27f0*/  IABS R51, R56 ;  /* 0x0000003800337213 */ /* 0x000fe20000000000 */
[--C-:B------:R-:W-:Y:S01]  /*2800*/  @!P6 IMAD.IADD R42, R42, 0x1, -R3.reuse ;  /* 0x000000012a2ae824 */ /* 0x100fe200078e0a03 */
[----:B------:R-:W-:Y:S01]  /*2810*/  ISETP.GT.U32.AND P6, PT, R3, R41, PT ;  /* 0x000000290300720c */ /* 0x000fe20003fc4070 */
[----:B------:R-:W-:Y:S02]  /*2820*/  @!P2 IMAD.IADD R43, R43, 0x1, -R3 ;  /* 0x000000012b2ba824 */ /* 0x000fe400078e0a03 */
[----:B------:R-:W-:-:S03]  /*2830*/  IMAD.HI.U32 R45, R6, R48, RZ ;  /* 0x00000030062d7227 */ /* 0x000fc600078e00ff */
[C---:B------:R-:W-:Y:S01]  /*2840*/  ISETP.GT.U32.AND P2, PT, R3.reuse, R43, PT ;  /* 0x0000002b0300720c */ /* 0x040fe20003f44070 */
[----:B------:R-:W-:Y:S02]  /*2850*/  IMAD R44, R3, R44, R46 ;  /* 0x0000002c032c7224 */ /* 0x000fe400078e022e */
[----:B------:R-:W-:Y:S02]  /*2860*/  IMAD.MOV R45, RZ, RZ, -R45 ;  /* 0x000000ffff2d7224 */ /* 0x000fe400078e0a2d */
[--C-:B------:R-:W-:Y:S01]  /*2870*/  @!P5 IMAD.IADD R39, R39, 0x1, -R3.reuse ;  /* 0x000000012727d824 */ /* 0x100fe200078e0a03 */
[----:B------:R-:W-:Y:S01]  /*2880*/  ISETP.GE.AND P5, PT, R50, RZ, PT ;  /* 0x000000ff3200720c */ /* 0x000fe20003fa6270 */
[----:B------:R-:W-:Y:S01]  /*2890*/  @!P6 IMAD.IADD R41, R41, 0x1, -R3 ;  /* 0x000000012929e824 */ /* 0x000fe200078e0a03 */
[C---:B------:R-:W-:Y:S01]  /*28a0*/  ISETP.GT.U32.AND P6, PT, R3.reuse, R44, PT ;  /* 0x0000002c0300720c */ /* 0x040fe20003fc4070 */
[----:B------:R-:W-:Y:S01]  /*28b0*/  IMAD R45, R3, R45, R48 ;  /* 0x0000002d032d7224 */ /* 0x000fe200078e0230 */
[----:B------:R-:W-:Y:S01]  /*28c0*/  IABS R50, R55 ;  /* 0x0000003700327213 */ /* 0x000fe20000000000 */
[----:B------:R-:W-:Y:S01]  /*28d0*/  @!P3 IMAD.MOV R37, RZ, RZ, -R37 ;  /* 0x000000ffff25b224 */ /* 0x000fe200078e0a25 */
[----:B------:R-:W-:Y:S01]  /*28e0*/  ISETP.GE.AND P3, PT, R49, RZ, PT ;  /* 0x000000ff3100720c */ /* 0x000fe20003f66270 */
[----:B------:R-:W-:Y:S01]  /*28f0*/  @!P2 IMAD.IADD R43, R43, 0x1, -R3 ;  /* 0x000000012b2ba824 */ /* 0x000fe200078e0a03 */
[C---:B------:R-:W-:Y:S01]  /*2900*/  ISETP.GT.U32.AND P2, PT, R3.reuse, R45, PT ;  /* 0x0000002d0300720c */ /* 0x040fe20003f44070 */
[----:B------:R-:W-:Y:S01]  /*2910*/  @!P4 IMAD.MOV R39, RZ, RZ, -R39 ;  /* 0x000000ffff27c224 */ /* 0x000fe200078e0a27 */
[----:B------:R-:W-:Y:S01]  /*2920*/  ISETP.GT.U32.AND P4, PT, R3, R42, PT ;  /* 0x0000002a0300720c */ /* 0x000fe20003f84070 */
[----:B------:R-:W-:Y:S01]  /*2930*/  IMAD.HI.U32 R48, R6, R50, RZ ;  /* 0x0000003206307227 */ /* 0x000fe200078e00ff */
[----:B------:R-:W-:-:S03]  /*2940*/  IABS R49, R54 ;  /* 0x0000003600317213 */ /* 0x000fc60000000000 */
[----:B------:R-:W-:Y:S01]  /*2950*/  @!P6 IMAD.IADD R44, R44, 0x1, -R3 ;  /* 0x000000012c2ce824 */ /* 0x000fe200078e0a03 */
[----:B------:R-:W-:Y:S01]  /*2960*/  ISETP.GE.AND P6, PT, R53, RZ, PT ;  /* 0x000000ff3500720c */ /* 0x000fe20003fc6270 */
[----:B------:R-:W-:Y:S01]  /*2970*/  IMAD.HI.U32 R46, R6, R49, RZ ;  /* 0x00000031062e7227 */ /* 0x000fe200078e00ff */
[----:B------:R-:W-:-:S03]  /*2980*/  IABS R53, R57 ;  /* 0x0000003900357213 */ /* 0x000fc60000000000 */
[----:B------:R-:W-:Y:S02]  /*2990*/  IMAD.MOV R48, RZ, RZ, -R48 ;  /* 0x000000ffff307224 */ /* 0x000fe400078e0a30 */
[--C-:B------:R-:W-:Y:S02]  /*29a0*/  @!P2 IMAD.IADD R45, R45, 0x1, -R3.reuse ;  /* 0x000000012d2da824 */ /* 0x100fe400078e0a03 */
[----:B------:R-:W-:Y:S01]  /*29b0*/  @!P0 IMAD.MOV R40, RZ, RZ, -R40 ;  /* 0x000000ffff288224 */ /* 0x000fe200078e0a28 */
[C---:B------:R-:W-:Y:S01]  /*29c0*/  ISETP.GT.U32.AND P0, PT, R3.reuse, R44, PT ;  /* 0x0000002c0300720c */ /* 0x040fe20003f04070 */
[----:B------:R-:W-:Y:S02]  /*29d0*/  IMAD.MOV R46, RZ, RZ, -R46 ;  /* 0x000000ffff2e7224 */ /* 0x000fe400078e0a2e */
[----:B------:R-:W-:Y:S01]  /*29e0*/  @!P4 IMAD.IADD R42, R42, 0x1, -R3 ;  /* 0x000000012a2ac824 */ /* 0x000fe200078e0a03 */
[----:B------:R-:W-:Y:S01]  /*29f0*/  ISETP.GE.AND P4, PT, R52, RZ, PT ;  /* 0x000000ff3400720c */ /* 0x000fe20003f86270 */
[----:B------:R-:W-:-:S02]  /*2a00*/  IMAD R48, R3, R48, R50 ;  /* 0x0000003003307224 */ /* 0x000fc400078e0232 */
[----:B------:R-:W-:Y:S01]  /*2a10*/  @!P3 IMAD.MOV R41, RZ, RZ, -R41 ;  /* 0x000000ffff29b224 */ /* 0x000fe200078e0a29 */
[C---:B------:R-:W-:Y:S01]  /*2a20*/  ISETP.GT.U32.AND P3, PT, R3.reuse, R45, PT ;  /* 0x0000002d0300720c */ /* 0x040fe20003f64070 */
[----:B------:R-:W-:Y:S02]  /*2a30*/  IMAD R46, R3, R46, R49 ;  /* 0x0000002e032e7224 */ /* 0x000fe400078e0231 */
[----:B------:R-:W-:-:S03]  /*2a40*/  IMAD.HI.U32 R49, R6, R51, RZ ;  /* 0x0000003306317227 */ /* 0x000fc600078e00ff */
[C---:B------:R-:W-:Y:S01]  /*2a50*/  ISETP.GT.U32.AND P2, PT, R3.reuse, R46, PT ;  /* 0x0000002e0300720c */ /* 0x040fe20003f44070 */
[----:B------:R-:W-:Y:S01]  /*2a60*/  @!P5 IMAD.MOV R42, RZ, RZ, -R42 ;  /* 0x000000ffff2ad224 */ /* 0x000fe200078e0a2a */
[----:B------:R-:W-:Y:S01]  /*2a70*/  ISETP.GT.U32.AND P5, PT, R3, R48, PT ;  /* 0x000000300300720c */ /* 0x000fe20003fa4070 */
[----:B------:R-:W-:-:S04]  /*2a80*/  IMAD.HI.U32 R50, R6, R53, RZ ;  /* 0x0000003506327227 */ /* 0x000fc800078e00ff */
[----:B------:R-:W-:Y:S02]  /*2a90*/  IMAD.MOV R52, RZ, RZ, -R49 ;  /* 0x000000ffff347224 */ /* 0x000fe400078e0a31 */
[----:B------:R-:W-:Y:S01]  /*2aa0*/  @!P1 IMAD.MOV R43, RZ, RZ, -R43 ;  /* 0x000000ffff2b9224 */ /* 0x000fe200078e0a2b */
[----:B------:R-:W-:Y:S01]  /*2ab0*/  ISETP.GE.AND P1, PT, R54, RZ, PT ;  /* 0x000000ff3600720c */ /* 0x000fe20003f26270 */
[----:B------:R-:W-:Y:S02]  /*2ac0*/  IMAD.MOV R54, RZ, RZ, -R50 ;  /* 0x000000ffff367224 */ /* 0x000fe400078e0a32 */
[----:B------:R-:W-:Y:S01]  /*2ad0*/  @!P0 IMAD.IADD R44, R44, 0x1, -R3 ;  /* 0x000000012c2c8824 */ /* 0x000fe200078e0a03 */
[----:B------:R-:W-:Y:S01]  /*2ae0*/  ISETP.GE.AND P0, PT, R55, RZ, PT ;  /* 0x000000ff3700720c */ /* 0x000fe20003f06270 */
[----:B------:R-:W-:Y:S01]  /*2af0*/  IMAD R50, R3, R52, R51 ;  /* 0x0000003403327224 */ /* 0x000fe200078e0233 */
[----:B------:R-:W-:Y:S01]  /*2b00*/  LOP3.LUT R51, R5, 0x2a, RZ, 0xfc, !PT ;  /* 0x0000002a05337812 */ /* 0x000fe200078efcff */
[----:B------:R-:W-:Y:S01]  /*2b10*/  @!P3 IMAD.IADD R45, R45, 0x1, -R3 ;  /* 0x000000012d2db824 */ /* 0x000fe200078e0a03 */
[----:B------:R-:W-:Y:S01]  /*2b20*/  ISETP.GE.AND P3, PT, R56, RZ, PT ;  /* 0x000000ff3800720c */ /* 0x000fe20003f66270 */
[----:B------:R-:W-:Y:S01]  /*2b30*/  IMAD R52, R3, R54, R53 ;  /* 0x0000003603347224 */ /* 0x000fe200078e0235 */
[----:B------:R-:W-:Y:S01]  /*2b40*/  LOP3.LUT R53, R5, 0x28, RZ, 0xfc, !PT ;  /* 0x0000002805357812 */ /* 0x000fe200078efcff */
[----:B------:R-:W-:Y:S01]  /*2b50*/  @!P4 IMAD.MOV R44, RZ, RZ, -R44 ;  /* 0x000000ffff2cc224 */ /* 0x000fe200078e0a2c */
[C---:B------:R-:W-:Y:S01]  /*2b60*/  ISETP.GT.U32.AND P4, PT, R3.reuse, R50, PT ;  /* 0x000000320300720c */ /* 0x040fe20003f84070 */
[----:B------:R-:W-:Y:S01]  /*2b70*/  @!P5 IMAD.IADD R48, R48, 0x1, -R3 ;  /* 0x000000013030d824 */ /* 0x000fe200078e0a03 */
[----:B------:R-:W-:Y:S01]  /*2b80*/  IABS R54, R51 ;  /* 0x0000003300367213 */ /* 0x000fe20000000000 */
[----:B------:R-:W-:Y:S01]  /*2b90*/  @!P6 IMAD.MOV R45, RZ, RZ, -R45 ;  /* 0x000000ffff2de224 */ /* 0x000fe200078e0a2d */
[C---:B------:R-:W-:Y:S01]  /*2ba0*/  ISETP.GT.U32.AND P6, PT, R3.reuse, R52, PT ;  /* 0x000000340300720c */ /* 0x040fe20003fc4070 */
[----:B------:R-:W-:Y:S01]  /*2bb0*/  @!P2 IMAD.IADD R46, R46, 0x1, -R3 ;  /* 0x000000012e2ea824 */ /* 0x000fe200078e0a03 */
[----:B------:R-:W-:Y:S01]  /*2bc0*/  ISETP.GT.U32.AND P5, PT, R3, R48, PT ;  /* 0x000000300300720c */ /* 0x000fe20003fa4070 */
[----:B------:R-:W-:Y:S01]  /*2bd0*/  IMAD.HI.U32 R49, R6, R54, RZ ;  /* 0x0000003606317227 */ /* 0x000fe200078e00ff */
[----:B------:R-:W-:-:S02]  /*2be0*/  IABS R56, R53 ;  /* 0x0000003500387213 */ /* 0x000fc40000000000 */
[C---:B------:R-:W-:Y:S01]  /*2bf0*/  ISETP.GT.U32.AND P2, PT, R3.reuse, R46, PT ;  /* 0x0000002e0300720c */ /* 0x040fe20003f44070 */
[----:B------:R-:W-:Y:S01]  /*2c00*/  IMAD.MOV R49, RZ, RZ, -R49 ;  /* 0x000000ffff317224 */ /* 0x000fe200078e0a31 */
[----:B------:R-:W-:Y:S01]  /*2c10*/  IABS R55, R59 ;  /* 0x0000003b00377213 */ /* 0x000fe20000000000 */
[--C-:B------:R-:W-:Y:S02]  /*2c20*/  @!P4 IMAD.IADD R50, R50, 0x1, -R3.reuse ;  /* 0x000000013232c824 */ /* 0x100fe400078e0a03 */
[C---:B------:R-:W-:Y:S02]  /*2c30*/  IMAD R54, R3.reuse, R49, R54 ;  /* 0x0000003103367224 */ /* 0x040fe400078e0236 */
[--C-:B------:R-:W-:Y:S01]  /*2c40*/  @!P6 IMAD.IADD R52, R52, 0x1, -R3.reuse ;  /* 0x000000013434e824 */ /* 0x100fe200078e0a03 */
[----:B------:R-:W-:Y:S01]  /*2c50*/  ISETP.GT.U32.AND P4, PT, R3, R50, PT ;  /* 0x000000320300720c */ /* 0x000fe20003f84070 */
[----:B------:R-:W-:Y:S01]  /*2c60*/  @!P5 IMAD.IADD R48, R48, 0x1, -R3 ;  /* 0x000000013030d824 */ /* 0x000fe200078e0a03 */
[----:B------:R-:W-:Y:S01]  /*2c70*/  ISETP.GE.AND P5, PT, R51, RZ, PT ;  /* 0x000000ff3300720c */ /* 0x000fe20003fa6270 */
[----:B------:R-:W-:Y:S01]  /*2c80*/  IMAD.HI.U32 R51, R6, R56, RZ ;  /* 0x0000003806337227 */ /* 0x000fe200078e00ff */
[----:B------:R-:W-:-:S03]  /*2c90*/  ISETP.GT.U32.AND P6, PT, R3, R52, PT ;  /* 0x000000340300720c */ /* 0x000fc60003fc4070 */
[----:B------:R-:W-:Y:S02]  /*2ca0*/  IMAD.MOV R51, RZ, RZ, -R51 ;  /* 0x000000ffff337224 */ /* 0x000fe400078e0a33 */
[--C-:B------:R-:W-:Y:S01]  /*2cb0*/  @!P2 IMAD.IADD R46, R46, 0x1, -R3.reuse ;  /* 0x000000012e2ea824 */ /* 0x100fe200078e0a03 */
[----:B------:R-:W-:Y:S01]  /*2cc0*/  ISETP.GE.AND P2, PT, R57, RZ, PT ;  /* 0x000000ff3900720c */ /* 0x000fe20003f46270 */
[----:B------:R-:W-:Y:S01]  /*2cd0*/  IMAD R56, R3, R51, R56 ;  /* 0x0000003303387224 */ /* 0x000fe200078e0238 */
[----:B------:R-:W-:Y:S01]  /*2ce0*/  LOP3.LUT R57, R5, 0x26, RZ, 0xfc, !PT ;  /* 0x0000002605397812 */ /* 0x000fe200078efcff */
[--C-:B------:R-:W-:Y:S01]  /*2cf0*/  @!P4 IMAD.IADD R50, R50, 0x1, -R3.reuse ;  /* 0x000000013232c824 */ /* 0x100fe200078e0a03 */
[C---:B------:R-:W-:Y:S01]  /*2d00*/  ISETP.GT.U32.AND P4, PT, R3.reuse, R54, PT ;  /* 0x000000360300720c */ /* 0x040fe20003f84070 */
[----:B------:R-:W-:Y:S01]  /*2d10*/  IMAD.MOV.U32 R51, RZ, RZ, R48 ;  /* 0x000000ffff337224 */ /* 0x000fe200078e0030 */
[----:B------:R-:W-:Y:S01]  /*2d20*/  IABS R58, R57 ;  /* 0x00000039003a7213 */ /* 0x000fe20000000000 */
[----:B------:R-:W-:Y:S01]  /*2d30*/  @!P6 IMAD.IADD R52, R52, 0x1, -R3 ;  /* 0x000000013434e824 */ /* 0x000fe200078e0a03 */
[----:B------:R-:W-:Y:S01]  /*2d40*/  ISETP.GT.U32.AND P6, PT, R3, R56, PT ;  /* 0x000000380300720c */ /* 0x000fe20003fc4070 */
[----:B------:R-:W-:Y:S01]  /*2d50*/  @!P1 IMAD.MOV R46, RZ, RZ, -R46 ;  /* 0x000000ffff2e9224 */ /* 0x000fe200078e0a2e */
[----:B------:R-:W-:Y:S01]  /*2d60*/  ISETP.GE.AND P1, PT, R53, RZ, PT ;  /* 0x000000ff3500720c */ /* 0x000fe20003f26270 */
[----:B------:R-:W-:-:S04]  /*2d70*/  IMAD.HI.U32 R49, R6, R58, RZ ;  /* 0x0000003a06317227 */ /* 0x000fc800078e00ff */
[----:B------:R-:W-:Y:S02]  /*2d80*/  IMAD.MOV R49, RZ, RZ, -R49 ;  /* 0x000000ffff317224 */ /* 0x000fe400078e0a31 */
[--C-:B------:R-:W-:Y:S02]  /*2d90*/  @!P4 IMAD.IADD R54, R54, 0x1, -R3.reuse ;  /* 0x000000013636c824 */ /* 0x100fe400078e0a03 */
[C---:B------:R-:W-:Y:S02]  /*2da0*/  IMAD R58, R3.reuse, R49, R58 ;  /* 0x00000031033a7224 */ /* 0x040fe400078e023a */
[----:B------:R-:W-:Y:S01]  /*2db0*/  @!P6 IMAD.IADD R56, R56, 0x1, -R3 ;  /* 0x000000013838e824 */ /* 0x000fe200078e0a03 */
[C---:B------:R-:W-:Y:S01]  /*2dc0*/  ISETP.GT.U32.AND P6, PT, R3.reuse, R54, PT ;  /* 0x000000360300720c */ /* 0x040fe20003fc4070 */
[----:B------:R-:W-:Y:S01]  /*2dd0*/  IMAD.HI.U32 R49, R6, R55, RZ ;  /* 0x0000003706317227 */ /* 0x000fe200078e00ff */
[----:B------:R-:W-:-:S03]  /*2de0*/  ISETP.GT.U32.AND P4, PT, R3, R58, PT ;  /* 0x0000003a0300720c */ /* 0x000fc60003f84070 */
[----:B------:R-:W-:Y:S02]  /*2df0*/  IMAD.MOV R48, RZ, RZ, -R49 ;  /* 0x000000ffff307224 */ /* 0x000fe400078e0a31 */
[----:B------:R-:W-:-:S04]  /*2e00*/  IMAD.HI.U32 R53, R6, R60, RZ ;  /* 0x0000003c06357227 */ /* 0x000fc800078e00ff */
[C---:B------:R-:W-:Y:S02]  /*2e10*/  IMAD R48, R3.reuse, R48, R55 ;  /* 0x0000003003307224 */ /* 0x040fe400078e0237 */
[----:B------:R-:W-:Y:S02]  /*2e20*/  @!P6 IMAD.IADD R54, R54, 0x1, -R3 ;  /* 0x000000013636e824 */ /* 0x000fe400078e0a03 */
[----:B------:R-:W-:Y:S01]  /*2e30*/  IMAD.HI.U32 R49, R6, R62, RZ ;  /* 0x0000003e06317227 */ /* 0x000fe200078e00ff */
[----:B------:R-:W-:-:S03]  /*2e40*/  ISETP.GT.U32.AND P6, PT, R3, R48, PT ;  /* 0x000000300300720c */ /* 0x000fc60003fc4070 */
[----:B------:R-:W-:Y:S02]  /*2e50*/  IMAD.MOV R53, RZ, RZ, -R53 ;  /* 0x000000ffff357224 */ /* 0x000fe400078e0a35 */
[----:B------:R-:W-:Y:S02]  /*2e60*/  IMAD.MOV R49, RZ, RZ, -R49 ;  /* 0x000000ffff317224 */ /* 0x000fe400078e0a31 */
[C---:B------:R-:W-:Y:S02]  /*2e70*/  IMAD R60, R3.reuse, R53, R60 ;  /* 0x00000035033c7224 */ /* 0x040fe400078e023c */
[C---:B------:R-:W-:Y:S02]  /*2e80*/  IMAD R62, R3.reuse, R49, R62 ;  /* 0x00000031033e7224 */ /* 0x040fe400078e023e */
[----:B------:R-:W-:Y:S01]  /*2e90*/  @!P5 IMAD.MOV R54, RZ, RZ, -R54 ;  /* 0x000000ffff36d224 */ /* 0x000fe200078e0a36 */
[C---:B------:R-:W-:Y:S01]  /*2ea0*/  ISETP.GT.U32.AND P5, PT, R3.reuse, R60, PT ;  /* 0x0000003c0300720c */ /* 0x040fe20003fa4070 */
[----:B------:R-:W-:Y:S01]  /*2eb0*/  @!P6 IMAD.IADD R48, R48, 0x1, -R3 ;  /* 0x000000013030e824 */ /* 0x000fe200078e0a03 */
[----:B------:R-:W-:Y:S01]  /*2ec0*/  ISETP.GT.U32.AND P6, PT, R3, R62, PT ;  /* 0x0000003e0300720c */ /* 0x000fe20003fc4070 */
[----:B------:R-:W-:Y:S01]  /*2ed0*/  @!P0 IMAD.MOV R51, RZ, RZ, -R51 ;  /* 0x000000ffff338224 */ /* 0x000fe200078e0a33 */
[----:B------:R-:W-:Y:S01]  /*2ee0*/  ISETP.GE.AND P0, PT, R57, RZ, PT ;  /* 0x000000ff3900720c */ /* 0x000fe20003f06270 */
[----:B------:R-:W-:Y:S01]  /*2ef0*/  @!P4 IMAD.IADD R58, R58, 0x1, -R3 ;  /* 0x000000013a3ac824 */ /* 0x000fe200078e0a03 */
[----:B------:R-:W-:Y:S01]  /*2f00*/  LOP3.LUT R57, R5, 0x1c, RZ, 0xfc, !PT ;  /* 0x0000001c05397812 */ /* 0x000fe200078efcff */
[----:B------:R-:W-:Y:S01]  /*2f10*/  IMAD.HI.U32 R53, R6, R64, RZ ;  /* 0x0000004006357227 */ /* 0x000fe200078e00ff */
[----:B------:R-:W-:-:S02]  /*2f20*/  ISETP.GT.U32.AND P4, PT, R3, R56, PT ;  /* 0x000000380300720c */ /* 0x000fc40003f84070 */
[----:B------:R-:W-:Y:S01]  /*2f30*/  IABS R66, R57 ;  /* 0x0000003900427213 */ /* 0x000fe20000000000 */
[----:B------:R-:W-:Y:S02]  /*2f40*/  IMAD.MOV R53, RZ, RZ, -R53 ;  /* 0x000000ffff357224 */ /* 0x000fe400078e0a35 */
[--C-:B------:R-:W-:Y:S01]  /*2f50*/  @!P5 IMAD.IADD R60, R60, 0x1, -R3.reuse ;  /* 0x000000013c3cd824 */ /* 0x100fe200078e0a03 */
[----:B------:R-:W-:Y:S01]  /*2f60*/  ISETP.GT.U32.AND P5, PT, R3, R48, PT ;  /* 0x000000300300720c */ /* 0x000fe20003fa4070 */
[----:B------:R-:W-:Y:S02]  /*2f70*/  @!P6 IMAD.IADD R62, R62, 0x1, -R3 ;  /* 0x000000013e3ee824 */ /* 0x000fe400078e0a03 */
[----:B------:R-:W-:-:S03]  /*2f80*/  IMAD.HI.U32 R49, R6, R66, RZ ;  /* 0x0000004206317227 */ /* 0x000fc600078e00ff */
[C---:B------:R-:W-:Y:S01]  /*2f90*/  ISETP.GT.U32.AND P6, PT, R3.reuse, R62, PT ;  /* 0x0000003e0300720c */ /* 0x040fe20003fc4070 */
[----:B------:R-:W-:Y:S01]  /*2fa0*/  @!P3 IMAD.MOV R50, RZ, RZ, -R50 ;  /* 0x000000ffff32b224 */ /* 0x000fe200078e0a32 */
[----:B------:R-:W-:Y:S01]  /*2fb0*/  ISETP.GT.U32.AND P3, PT, R3, R58, PT ;  /* 0x0000003a0300720c */ /* 0x000fe20003f64070 */
[----:B------:R-:W-:Y:S01]  /*2fc0*/  @!P2 IMAD.MOV R52, RZ, RZ, -R52 ;  /* 0x000000ffff34a224 */ /* 0x000fe200078e0a34 */
[----:B------:R-:W-:Y:S01]  /*2fd0*/  ISETP.GE.AND P2, PT, R59, RZ, PT ;  /* 0x000000ff3b00720c */ /* 0x000fe20003f46270 */
[----:B------:R-:W-:Y:S01]  /*2fe0*/  IMAD R64, R3, R53, R64 ;  /* 0x0000003503407224 */ /* 0x000fe200078e0240 */
[----:B------:R-:W-:Y:S01]  /*2ff0*/  LOP3.LUT R59, R5, 0x1a, RZ, 0xfc, !PT ;  /* 0x0000001a053b7812 */ /* 0x000fe200078efcff */
[----:B------:R-:W-:Y:S02]  /*3000*/  IMAD.MOV R49, RZ, RZ, -R49 ;  /* 0x000000ffff317224 */ /* 0x000fe400078e0a31 */
[--C-:B------:R-:W-:Y:S01]  /*3010*/  @!P4 IMAD.IADD R56, R56, 0x1, -R3.reuse ;  /* 0x000000013838c824 */ /* 0x100fe200078e0a03 */
[----:B------:R-:W-:Y:S01]  /*3020*/  ISETP.GE.AND P4, PT, R61, RZ, PT ;  /* 0x000000ff3d00720c */ /* 0x000fe20003f86270 */
[--C-:B------:R-:W-:Y:S01]  /*3030*/  @!P5 IMAD.IADD R48, R48, 0x1, -R3.reuse ;  /* 0x000000013030d824 */ /* 0x100fe200078e0a03 */
[C---:B------:R-:W-:Y:S01]  /*3040*/  ISETP.GT.U32.AND P5, PT, R3.reuse, R64, PT ;  /* 0x000000400300720c */ /* 0x040fe20003fa4070 */
[----:B------:R-:W-:Y:S01]  /*3050*/  IMAD R66, R3, R49, R66 ;  /* 0x0000003103427224 */ /* 0x000fe200078e0242 */
[----:B------:R-:W-:Y:S01]  /*3060*/  LOP3.LUT R61, R5, 0x18, RZ, 0xfc, !PT ;  /* 0x00000018053d7812 */ /* 0x000fe200078efcff */
[----:B------:R-:W-:Y:S01]  /*3070*/  @!P1 IMAD.MOV R56, RZ, RZ, -R56 ;  /* 0x000000ffff389224 */ /* 0x000fe200078e0a38 */
[----:B------:R-:W-:Y:S01]  /*3080*/  IABS R68, R59 ;  /* 0x0000003b00447213 */ /* 0x000fe20000000000 */
[--C-:B------:R-:W-:Y:S01]  /*3090*/  @!P6 IMAD.IADD R62, R62, 0x1, -R3.reuse ;  /* 0x000000013e3ee824 */ /* 0x100fe200078e0a03 */
[C---:B------:R-:W-:Y:S01]  /*30a0*/  ISETP.GT.U32.AND P1, PT, R3.reuse, R60, PT ;  /* 0x0000003c0300720c */ /* 0x040fe20003f24070 */
[----:B------:R-:W-:Y:S01]  /*30b0*/  @!P3 IMAD.IADD R58, R58, 0x1, -R3 ;  /* 0x000000013a3ab824 */ /* 0x000fe200078e0a03 */
[----:B------:R-:W-:Y:S01]  /*30c0*/  IABS R70, R61 ;  /* 0x0000003d00467213 */ /* 0x000fe20000000000 */
[----:B------:R-:W-:Y:S01]  /*30d0*/  IMAD.HI.U32 R49, R6, R68, RZ ;  /* 0x0000004406317227 */ /* 0x000fe200078e00ff */
[----:B------:R-:W-:-:S02]  /*30e0*/  ISETP.GT.U32.AND P6, PT, R3, R66, PT ;  /* 0x000000420300720c */ /* 0x000fc40003fc4070 */
[----:B------:R-:W-:Y:S01]  /*30f0*/  ISETP.GE.AND P3, PT, R63, RZ, PT ;  /* 0x000000ff3f00720c */ /* 0x000fe20003f66270 */
[----:B------:R-:W-:Y:S01]  /*3100*/  IMAD.HI.U32 R53, R6, R70, RZ ;  /* 0x0000004606357227 */ /* 0x000fe200078e00ff */
[----:B------:R-:W-:-:S03]  /*3110*/  LOP3.LUT R63, R5, 0x16, RZ, 0xfc, !PT ;  /* 0x00000016053f7812 */ /* 0x000fc600078efcff */
[----:B------:R-:W-:Y:S01]  /*3120*/  IMAD.MOV R49, RZ, RZ, -R49 ;  /* 0x000000ffff317224 */ /* 0x000fe200078e0a31 */
[----:B------:R-:W-:Y:S01]  /*3130*/  IABS R72, R63 ;  /* 0x0000003f00487213 */ /* 0x000fe20000000000 */
[----:B------:R-:W-:Y:S01]  /*3140*/  @!P5 IMAD.IADD R64, R64, 0x1, -R3 ;  /* 0x000000014040d824 */ /* 0x000fe200078e0a03 */
[----:B------:R-:W-:Y:S01]  /*3150*/  ISETP.GE.AND P5, PT, R57, RZ, PT ;  /* 0x000000ff3900720c */ /* 0x000fe20003fa6270 */
[----:B------:R-:W-:Y:S01]  /*3160*/  IMAD.MOV R53, RZ, RZ, -R53 ;  /* 0x000000ffff357224 */ /* 0x000fe200078e0a35 */
[----:B------:R-:W-:Y:S01]  /*3170*/  LOP3.LUT R57, R5, 0x14, RZ, 0xfc, !PT ;  /* 0x0000001405397812 */ /* 0x000fe200078efcff */
[C---:B------:R-:W-:Y:S02]  /*3180*/  IMAD R68, R3.reuse, R49, R68 ;  /* 0x0000003103447224 */ /* 0x040fe400078e0244 */
[----:B------:R-:W-:Y:S01]  /*3190*/  @!P0 IMAD.MOV R58, RZ, RZ, -R58 ;  /* 0x000000ffff3a8224 */ /* 0x000fe200078e0a3a */
[----:B------:R-:W-:Y:S01]  /*31a0*/  ISETP.GT.U32.AND P0, PT, R3, R64, PT ;  /* 0x000000400300720c */ /* 0x000fe20003f04070 */
[--C-:B------:R-:W-:Y:S01]  /*31b0*/  @!P1 IMAD.IADD R60, R60, 0x1, -R3.reuse ;  /* 0x000000013c3c9824 */ /* 0x100fe200078e0a03 */
[----:B------:R-:W-:Y:S01]  /*31c0*/  ISETP.GE.AND P1, PT, R65, RZ, PT ;  /* 0x000000ff4100720c */ /* 0x000fe20003f26270 */
[----:B------:R-:W-:Y:S01]  /*31d0*/  IMAD R70, R3, R53, R70 ;  /* 0x0000003503467224 */ /* 0x000fe200078e0246 */
[----:B------:R-:W-:Y:S01]  /*31e0*/  LOP3.LUT R65, R5, 0x12, RZ, 0xfc, !PT ;  /* 0x0000001205417812 */ /* 0x000fe200078efcff */
[----:B------:R-:W-:Y:S01]  /*31f0*/  @!P6 IMAD.IADD R66, R66, 0x1, -R3 ;  /* 0x000000014242e824 */ /* 0x000fe200078e0a03 */
[----:B------:R-:W-:Y:S01]  /*3200*/  ISETP.GT.U32.AND P6, PT, R3, R68, PT ;  /* 0x000000440300720c */ /* 0x000fe20003fc4070 */
[----:B------:R-:W-:Y:S01]  /*3210*/  IMAD.HI.U32 R55, R6, R72, RZ ;  /* 0x0000004806377227 */ /* 0x000fe200078e00ff */
[----:B------:R-:W-:-:S03]  /*3220*/  IABS R74, R65 ;  /* 0x00000041004a7213 */ /* 0x000fc60000000000 */
[----:B------:R-:W-:Y:S01]  /*3230*/  @!P4 IMAD.MOV R60, RZ, RZ, -R60 ;  /* 0x000000ffff3cc224 */ /* 0x000fe200078e0a3c */
[C---:B------:R-:W-:Y:S01]  /*3240*/  ISETP.GT.U32.AND P4, PT, R3.reuse, R70, PT ;  /* 0x000000460300720c */ /* 0x040fe20003f84070 */
[----:B------:R-:W-:Y:S02]  /*3250*/  IMAD.MOV R55, RZ, RZ, -R55 ;  /* 0x000000ffff377224 */ /* 0x000fe400078e0a37 */
[--C-:B------:R-:W-:Y:S02]  /*3260*/  @!P0 IMAD.IADD R64, R64, 0x1, -R3.reuse ;  /* 0x0000000140408824 */ /* 0x100fe400078e0a03 */
[----:B------:R-:W-:Y:S01]  /*3270*/  IMAD R72, R3, R55, R72 ;  /* 0x0000003703487224 */ /* 0x000fe200078e0248 */
[----:B------:R-:W-:Y:S01]  /*3280*/  IABS R55, R57 ;  /* 0x0000003900377213 */ /* 0x000fe20000000000 */
[----:B------:R-:W-:Y:S01]  /*3290*/  @!P6 IMAD.IADD R68, R68, 0x1, -R3 ;  /* 0x000000014444e824 */ /* 0x000fe200078e0a03 */
[----:B------:R-:W-:Y:S01]  /*32a0*/  ISETP.GE.AND P6, PT, R63, RZ, PT ;  /* 0x000000ff3f00720c */ /* 0x000fe20003fc6270 */
[----:B------:R-:W-:Y:S01]  /*32b0*/  IMAD.MOV.U32 R53, RZ, RZ, R48 ;  /* 0x000000ffff357224 */ /* 0x000fe200078e0030 */
[----:B------:R-:W-:Y:S01]  /*32c0*/  ISETP.GT.U32.AND P0, PT, R3, R72, PT ;  /* 0x000000480300720c */ /* 0x000fe20003f04070 */
[----:B------:R-:W-:Y:S01]  /*32d0*/  IMAD.HI.U32 R48, R6, R55, RZ ;  /* 0x0000003706307227 */ /* 0x000fe200078e00ff */
[----:B------:R-:W-:-:S03]  /*32e0*/  LOP3.LUT R63, R5, 0x8, RZ, 0xfc, !PT ;  /* 0x00000008053f7812 */ /* 0x000fc600078efcff */
[----:B------:R-:W-:Y:S01]  /*32f0*/  @!P4 IMAD.IADD R70, R70, 0x1, -R3 ;  /* 0x000000014646c824 */ /* 0x000fe200078e0a03 */
[C---:B------:R-:W-:Y:S01]  /*3300*/  ISETP.GT.U32.AND P4, PT, R3.reuse, R68, PT ;  /* 0x000000440300720c */ /* 0x040fe20003f84070 */
[----:B------:R-:W-:Y:S01]  /*3310*/  IMAD.MOV R48, RZ, RZ, -R48 ;  /* 0x000000ffff307224 */ /* 0x000fe200078e0a30 */
[----:B------:R-:W-:Y:S01]  /*3320*/  IABS R84, R63 ;  /* 0x0000003f00547213 */ /* 0x000fe20000000000 */
[----:B------:R-:W-:Y:S01]  /*3330*/  @!P2 IMAD.MOV R53, RZ, RZ, -R53 ;  /* 0x000000ffff35a224 */ /* 0x000fe200078e0a35 */
[C---:B------:R-:W-:Y:S01]  /*3340*/  ISETP.GT.U32.AND P2, PT, R3.reuse, R66, PT ;  /* 0x000000420300720c */ /* 0x040fe20003f44070 */
[----:B------:R-:W-:Y:S01]  /*3350*/  IMAD R48, R3, R48, R55 ;  /* 0x0000003003307224 */ /* 0x000fe200078e0237 */
[----:B------:R-:W-:Y:S01]  /*3360*/  LOP3.LUT R55, R5, 0x10, RZ, 0xfc, !PT ;  /* 0x0000001005377812 */ /* 0x000fe200078efcff */
[----:B------:R-:W-:Y:S01]  /*3370*/  @!P0 IMAD.IADD R72, R72, 0x1, -R3 ;  /* 0x0000000148488824 */ /* 0x000fe200078e0a03 */
[----:B------:R-:W-:Y:S01]  /*3380*/  ISETP.GT.U32.AND P0, PT, R3, R70, PT ;  /* 0x000000460300720c */ /* 0x000fe20003f04070 */
[----:B------:R-:W-:Y:S01]  /*3390*/  IMAD.HI.U32 R49, R6, R74, RZ ;  /* 0x0000004a06317227 */ /* 0x000fe200078e00ff */
[----:B------:R-:W-:-:S03]  /*33a0*/  IABS R76, R55 ;  /* 0x00000037004c7213 */ /* 0x000fc60000000000 */
[----:B------:R-:W-:Y:S01]  /*33b0*/  @!P4 IMAD.IADD R68, R68, 0x1, -R3 ;  /* 0x000000014444c824 */ /* 0x000fe200078e0a03 */
[----:B------:R-:W-:Y:S01]  /*33c0*/  ISETP.GT.U32.AND P4, PT, R3, R48, PT ;  /* 0x000000300300720c */ /* 0x000fe20003f84070 */
[----:B------:R-:W-:Y:S02]  /*33d0*/  IMAD.MOV R49, RZ, RZ, -R49 ;  /* 0x000000ffff317224 */ /* 0x000fe400078e0a31 */
[--C-:B------:R-:W-:Y:S01]  /*33e0*/  @!P2 IMAD.IADD R66, R66, 0x1, -R3.reuse ;  /* 0x000000014242a824 */ /* 0x100fe200078e0a03 */
[----:B------:R-:W-:Y:S01]  /*33f0*/  ISETP.GE.AND P2, PT, R61, RZ, PT ;  /* 0x000000ff3d00720c */ /* 0x000fe20003f46270 */
[----:B------:R-:W-:Y:S01]  /*3400*/  IMAD R74, R3, R49, R74 ;  /* 0x00000031034a7224 */ /* 0x000fe200078e024a */
[----:B------:R-:W-:Y:S01]  /*3410*/  LOP3.LUT R61, R5, 0xa, RZ, 0xfc, !PT ;  /* 0x0000000a053d7812 */ /* 0x000fe200078efcff */
[----:B------:R-:W-:Y:S02]  /*3420*/  @!P0 IMAD.IADD R70, R70, 0x1, -R3 ;  /* 0x0000000146468824 */ /* 0x000fe400078e0a03 */
[----:B------:R-:W-:Y:S01]  /*3430*/  IMAD.HI.U32 R49, R6, R76, RZ ;  /* 0x0000004c06317227 */ /* 0x000fe200078e00ff */
[----:B------:R-:W-:-:S02]  /*3440*/  ISETP.GT.U32.AND P0, PT, R3, R74, PT ;  /* 0x0000004a0300720c */ /* 0x000fc40003f04070 */
[----:B------:R-:W-:Y:S01]  /*3450*/  IABS R82, R61 ;  /* 0x0000003d00527213 */ /* 0x000fe20000000000 */
[----:B------:R-:W-:Y:S01]  /*3460*/  @!P3 IMAD.MOV R62, RZ, RZ, -R62 ;  /* 0x000000ffff3eb224 */ /* 0x000fe200078e0a3e */
[----:B------:R-:W-:Y:S01]  /*3470*/  ISETP.GE.AND P3, PT, R59, RZ, PT ;  /* 0x000000ff3b00720c */ /* 0x000fe20003f66270 */
[----:B------:R-:W-:Y:S01]  /*3480*/  @!P4 IMAD.IADD R48, R48, 0x1, -R3 ;  /* 0x000000013030c824 */ /* 0x000fe200078e0a03 */
[----:B------:R-:W-:Y:S01]  /*3490*/  ISETP.GE.AND P4, PT, R55, RZ, PT ;  /* 0x000000ff3700720c */ /* 0x000fe20003f86270 */
[----:B------:R-:W-:Y:S01]  /*34a0*/  IMAD.MOV R55, RZ, RZ, -R49 ;  /* 0x000000ffff377224 */ /* 0x000fe200078e0a31 */
[----:B------:R-:W-:Y:S01]  /*34b0*/  LOP3.LUT R59, R5, 0xc, RZ, 0xfc, !PT ;  /* 0x0000000c053b7812 */ /* 0x000fe200078efcff */
[----:B------:R-:W-:Y:S01]  /*34c0*/  @!P1 IMAD.MOV R64, RZ, RZ, -R64 ;  /* 0x000000ffff409224 */ /* 0x000fe200078e0a40 */
[----:B------:R-:W-:Y:S01]  /*34d0*/  ISETP.GE.AND P1, PT, R57, RZ, PT ;  /* 0x000000ff3900720c */ /* 0x000fe20003f26270 */
[----:B------:R-:W-:Y:S01]  /*34e0*/  IMAD R76, R3, R55, R76 ;  /* 0x00000037034c7224 */ /* 0x000fe200078e024c */
[----:B------:R-:W-:Y:S01]  /*34f0*/  LOP3.LUT R57, R5, 0xe, RZ, 0xfc, !PT ;  /* 0x0000000e05397812 */ /* 0x000fe200078efcff */
[----:B------:R-:W-:Y:S01]  /*3500*/  @!P0 IMAD.IADD R74, R74, 0x1, -R3 ;  /* 0x000000014a4a8824 */ /* 0x000fe200078e0a03 */
[----:B------:R-:W-:Y:S01]  /*3510*/  IABS R80, R59 ;  /* 0x0000003b00507213 */ /* 0x000fe20000000000 */
[----:B------:R-:W-:Y:S01]  /*3520*/  @!P2 IMAD.MOV R70, RZ, RZ, -R70 ;  /* 0x000000ffff46a224 */ /* 0x000fe200078e0a46 */
[----:B------:R-:W-:Y:S01]  /*3530*/  IABS R78, R57 ;  /* 0x00000039004e7213 */ /* 0x000fe20000000000 */
[----:B------:R-:W-:Y:S01]  /*3540*/  @!P3 IMAD.MOV R68, RZ, RZ, -R68 ;  /* 0x000000ffff44b224 */ /* 0x000fe200078e0a44 */
[C---:B------:R-:W-:Y:S01]  /*3550*/  ISETP.GT.U32.AND P2, PT, R3.reuse, R76, PT ;  /* 0x0000004c0300720c */ /* 0x040fe20003f44070 */
[----:B------:R-:W-:Y:S01]  /*3560*/  @!P5 IMAD.MOV R66, RZ, RZ, -R66 ;  /* 0x000000ffff42d224 */ /* 0x000fe200078e0a42 */
[C---:B------:R-:W-:Y:S01]  /*3570*/  ISETP.GT.U32.AND P3, PT, R3.reuse, R74, PT ;  /* 0x0000004a0300720c */ /* 0x040fe20003f64070 */
[----:B------:R-:W-:Y:S01]  /*3580*/  IMAD.HI.U32 R49, R6, R78, RZ ;  /* 0x0000004e06317227 */ /* 0x000fe200078e00ff */
[----:B------:R-:W-:-:S02]  /*3590*/  ISETP.GT.U32.AND P5, PT, R3, R72, PT ;  /* 0x000000480300720c */ /* 0x000fc40003fa4070 */
[----:B------:R-:W-:Y:S01]  /*35a0*/  ISETP.GT.U32.AND P0, PT, R3, R48, PT ;  /* 0x000000300300720c */ /* 0x000fe20003f04070 */
[----:B------:R-:W-:Y:S02]  /*35b0*/  IMAD.MOV R49, RZ, RZ, -R49 ;  /* 0x000000ffff317224 */ /* 0x000fe400078e0a31 */
[----:B------:R-:W-:-:S04]  /*35c0*/  IMAD.HI.U32 R55, R6, R80, RZ ;  /* 0x0000005006377227 */ /* 0x000fc800078e00ff */
[C---:B------:R-:W-:Y:S02]  /*35d0*/  IMAD R78, R3.reuse, R49, R78 ;  /* 0x00000031034e7224 */ /* 0x040fe400078e024e */
[--C-:B------:R-:W-:Y:S02]  /*35e0*/  @!P2 IMAD.IADD R76, R76, 0x1, -R3.reuse ;  /* 0x000000014c4ca824 */ /* 0x100fe400078e0a03 */
[----:B------:R-:W-:Y:S01]  /*35f0*/  @!P3 IMAD.IADD R74, R74, 0x1, -R3 ;  /* 0x000000014a4ab824 */ /* 0x000fe200078e0a03 */
[C---:B------:R-:W-:Y:S01]  /*3600*/  ISETP.GT.U32.AND P3, PT, R3.reuse, R78, PT ;  /* 0x0000004e0300720c */ /* 0x040fe20003f64070 */
[----:B------:R-:W-:Y:S01]  /*3610*/  IMAD.MOV R55, RZ, RZ, -R55 ;  /* 0x000000ffff377224 */ /* 0x000fe200078e0a37 */
[----:B------:R-:W-:Y:S01]  /*3620*/  ISETP.GT.U32.AND P2, PT, R3, R76, PT ;  /* 0x0000004c0300720c */ /* 0x000fe20003f44070 */
[----:B------:R-:W-:Y:S01]  /*3630*/  @!P5 IMAD.IADD R72, R72, 0x1, -R3 ;  /* 0x000000014848d824 */ /* 0x000fe200078e0a03 */
[----:B------:R-:W-:Y:S01]  /*3640*/  ISETP.GE.AND P5, PT, R65, RZ, PT ;  /* 0x000000ff4100720c */ /* 0x000fe20003fa6270 */
[----:B------:R-:W-:Y:S01]  /*3650*/  IMAD R80, R3, R55, R80 ;  /* 0x0000003703507224 */ /* 0x000fe200078e0250 */
[----:B------:R-:W-:Y:S01]  /*3660*/  LOP3.LUT R65, R5, 0x6, RZ, 0xfc, !PT ;  /* 0x0000000605417812 */ /* 0x000fe200078efcff */
[----:B------:R-:W-:-:S03]  /*3670*/  IMAD.HI.U32 R49, R6, R82, RZ ;  /* 0x0000005206317227 */ /* 0x000fc600078e00ff */
[----:B------:R-:W-:Y:S01]  /*3680*/  IABS R86, R65 ;  /* 0x0000004100567213 */ /* 0x000fe20000000000 */
[----:B------:R-:W-:Y:S01]  /*3690*/  @!P6 IMAD.MOV R72, RZ, RZ, -R72 ;  /* 0x000000ffff48e224 */ /* 0x000fe200078e0a48 */
[----:B------:R-:W-:Y:S01]  /*36a0*/  ISETP.GE.AND P6, PT, R57, RZ, PT ;  /* 0x000000ff3900720c */ /* 0x000fe20003fc6270 */
[--C-:B------:R-:W-:Y:S02]  /*36b0*/  @!P3 IMAD.IADD R78, R78, 0x1, -R3.reuse ;  /* 0x000000014e4eb824 */ /* 0x100fe400078e0a03 */
[----:B------:R-:W-:Y:S01]  /*36c0*/  @!P2 IMAD.IADD R76, R76, 0x1, -R3 ;  /* 0x000000014c4ca824 */ /* 0x000fe200078e0a03 */
[C---:B------:R-:W-:Y:S01]  /*36d0*/  ISETP.GT.U32.AND P2, PT, R3.reuse, R80, PT ;  /* 0x000000500300720c */ /* 0x040fe20003f44070 */
[----:B------:R-:W-:Y:S01]  /*36e0*/  IMAD.MOV R57, RZ, RZ, -R49 ;  /* 0x000000ffff397224 */ /* 0x000fe200078e0a31 */
[----:B------:R-:W-:Y:S01]  /*36f0*/  ISETP.GT.U32.AND P3, PT, R3, R78, PT ;  /* 0x0000004e0300720c */ /* 0x000fe20003f64070 */
[----:B------:R-:W-:-:S04]  /*3700*/  IMAD.HI.U32 R49, R6, R84, RZ ;  /* 0x0000005406317227 */ /* 0x000fc800078e00ff */
[----:B------:R-:W-:Y:S01]  /*3710*/  @!P0 IMAD.IADD R48, R48, 0x1, -R3 ;  /* 0x0000000130308824 */ /* 0x000fe200078e0a03 */
[----:B------:R-:W-:Y:S01]  /*3720*/  ISETP.GE.AND P0, PT, R59, RZ, PT ;  /* 0x000000ff3b00720c */ /* 0x000fe20003f06270 */
[----:B------:R-:W-:Y:S02]  /*3730*/  IMAD.MOV R59, RZ, RZ, -R49 ;  /* 0x000000ffff3b7224 */ /* 0x000fe400078e0a31 */
[C---:B------:R-:W-:Y:S02]  /*3740*/  IMAD R82, R3.reuse, R57, R82 ;  /* 0x0000003903527224 */ /* 0x040fe400078e0252 */
[C---:B------:R-:W-:Y:S01]  /*3750*/  IMAD R84, R3.reuse, R59, R84 ;  /* 0x0000003b03547224 */ /* 0x040fe200078e0254 */
[----:B------:R-:W-:Y:S01]  /*3760*/  IABS R59, R69 ;  /* 0x00000045003b7213 */ /* 0x000fe20000000000 */
[--C-:B------:R-:W-:Y:S02]  /*3770*/  @!P2 IMAD.IADD R80, R80, 0x1, -R3.reuse ;  /* 0x000000015050a824 */ /* 0x100fe400078e0a03 */
[----:B------:R-:W-:Y:S01]  /*3780*/  @!P3 IMAD.IADD R78, R78, 0x1, -R3 ;  /* 0x000000014e4eb824 */ /* 0x000fe200078e0a03 */
[C---:B------:R-:W-:Y:S01]  /*3790*/  ISETP.GT.U32.AND P2, PT, R3.reuse, R84, PT ;  /* 0x000000540300720c */ /* 0x040fe20003f44070 */
[----:B------:R-:W-:Y:S01]  /*37a0*/  IMAD.HI.U32 R55, R6, R86, RZ ;  /* 0x0000005606377227 */ /* 0x000fe200078e00ff */
[----:B------:R-:W-:-:S03]  /*37b0*/  ISETP.GT.U32.AND P3, PT, R3, R82, PT ;  /* 0x000000520300720c */ /* 0x000fc60003f64070 */
[----:B------:R-:W-:-:S04]  /*37c0*/  IMAD.HI.U32 R49, R6, R90, RZ ;  /* 0x0000005a06317227 */ /* 0x000fc800078e00ff */
[----:B------:R-:W-:Y:S02]  /*37d0*/  IMAD.MOV R55, RZ, RZ, -R55 ;  /* 0x000000ffff377224 */ /* 0x000fe400078e0a37 */
[----:B------:R-:W-:Y:S02]  /*37e0*/  IMAD.MOV R49, RZ, RZ, -R49 ;  /* 0x000000ffff317224 */ /* 0x000fe400078e0a31 */
[----:B------:R-:W-:Y:S02]  /*37f0*/  IMAD R86, R3, R55, R86 ;  /* 0x0000003703567224 */ /* 0x000fe400078e0256 */
[----:B------:R-:W-:Y:S02]  /*3800*/  @!P2 IMAD.IADD R84, R84, 0x1, -R3 ;  /* 0x000000015454a824 */ /* 0x000fe400078e0a03 */
[----:B------:R-:W-:Y:S02]  /*3810*/  IMAD.MOV.U32 R55, RZ, RZ, R48 ;  /* 0x000000ffff377224 */ /* 0x000fe400078e0030 */
[----:B------:R-:W-:-:S02]  /*3820*/  IMAD.MOV.U32 R48, RZ, RZ, R59 ;  /* 0x000000ffff307224 */ /* 0x000fc400078e003b */
[C---:B------:R-:W-:Y:S02]  /*3830*/  IMAD R90, R3.reuse, R49, R90 ;  /* 0x00000031035a7224 */ /* 0x040fe400078e025a */
[----:B------:R-:W-:Y:S01]  /*3840*/  @!P3 IMAD.IADD R82, R82, 0x1, -R3 ;  /* 0x000000015252b824 */ /* 0x000fe200078e0a03 */
[C---:B------:R-:W-:Y:S01]  /*3850*/  ISETP.GT.U32.AND P3, PT, R3.reuse, R80, PT ;  /* 0x000000500300720c */ /* 0x040fe20003f64070 */
[----:B------:R-:W-:Y:S01]  /*3860*/  @!P4 IMAD.MOV R76, RZ, RZ, -R76 ;  /* 0x000000ffff4cc224 */ /* 0x000fe200078e0a4c */
[C---:B------:R-:W-:Y:S01]  /*3870*/  ISETP.GT.U32.AND P4, PT, R3.reuse, R84, PT ;  /* 0x000000540300720c */ /* 0x040fe20003f84070 */
[----:B------:R-:W-:Y:S01]  /*3880*/  IMAD.HI.U32 R57, R6, R88, RZ ;  /* 0x0000005806397227 */ /* 0x000fe200078e00ff */
[----:B------:R-:W-:-:S03]  /*3890*/  ISETP.GT.U32.AND P2, PT, R3, R82, PT ;  /* 0x000000520300720c */ /* 0x000fc60003f44070 */
[----:B------:R-:W-:-:S04]  /*38a0*/  IMAD.HI.U32 R6, R6, R48, RZ ;  /* 0x0000003006067227 */ /* 0x000fc800078e00ff */
[----:B------:R-:W-:Y:S01]  /*38b0*/  @!P5 IMAD.MOV R74, RZ, RZ, -R74 ;  /* 0x000000ffff4ad224 */ /* 0x000fe200078e0a4a */
[C---:B------:R-:W-:Y:S01]  /*38c0*/  ISETP.GT.U32.AND P5, PT, R3.reuse, R90, PT ;  /* 0x0000005a0300720c */ /* 0x040fe20003fa4070 */
[----:B------:R-:W-:Y:S02]  /*38d0*/  IMAD.MOV R57, RZ, RZ, -R57 ;  /* 0x000000ffff397224 */ /* 0x000fe400078e0a39 */
[----:B------:R-:W-:Y:S02]  /*38e0*/  IMAD.MOV R6, RZ, RZ, -R6 ;  /* 0x000000ffff067224 */ /* 0x000fe400078e0a06 */
[C---:B------:R-:W-:Y:S02]  /*38f0*/  IMAD R88, R3.reuse, R57, R88 ;  /* 0x0000003903587224 */ /* 0x040fe400078e0258 */
[C---:B------:R-:W-:Y:S02]  /*3900*/  IMAD R6, R3.reuse, R6, R48 ;  /* 0x0000000603067224 */ /* 0x040fe400078e0230 */
[----:B------:R-:W-:Y:S01]  /*3910*/  @!P1 IMAD.MOV R55, RZ, RZ, -R55 ;  /* 0x000000ffff379224 */ /* 0x000fe200078e0a37 */
[C---:B------:R-:W-:Y:S01]  /*3920*/  ISETP.GT.U32.AND P1, PT, R3.reuse, R86, PT ;  /* 0x000000560300720c */ /* 0x040fe20003f24070 */
[--C-:B------:R-:W-:Y:S01]  /*3930*/  @!P3 IMAD.IADD R80, R80, 0x1, -R3.reuse ;  /* 0x000000015050b824 */ /* 0x100fe200078e0a03 */
[C---:B------:R-:W-:Y:S01]  /*3940*/  ISETP.GT.U32.AND P3, PT, R3.reuse, R88, PT ;  /* 0x000000580300720c */ /* 0x040fe20003f64070 */
[--C-:B------:R-:W-:Y:S01]  /*3950*/  @!P4 IMAD.IADD R84, R84, 0x1, -R3.reuse ;  /* 0x000000015454c824 */ /* 0x100fe200078e0a03 */
[----:B------:R-:W-:Y:S01]  /*3960*/  ISETP.GT.U32.AND P4, PT, R3, R6, PT ;  /* 0x000000060300720c */ /* 0x000fe20003f84070 */
[----:B------:R-:W-:Y:S01]  /*3970*/  @!P5 IMAD.IADD R90, R90, 0x1, -R3 ;  /* 0x000000015a5ad824 */ /* 0x000fe200078e0a03 */
[----:B------:R-:W-:Y:S01]  /*3980*/  ISETP.GE.AND P5, PT, R63, RZ, PT ;  /* 0x000000ff3f00720c */ /* 0x000fe20003fa6270 */
[----:B------:R-:W-:Y:S01]  /*3990*/  @!P6 IMAD.MOV R78, RZ, RZ, -R78 ;  /* 0x000000ffff4ee224 */ /* 0x000fe200078e0a4e */
[----:B------:R-:W-:Y:S01]  /*39a0*/  ISETP.GE.AND P6, PT, R5, RZ, PT ;  /* 0x000000ff0500720c */ /* 0x000fe20003fc6270 */
[----:B------:R-:W-:Y:S01]  /*39b0*/  @!P0 IMAD.MOV R80, RZ, RZ, -R80 ;  /* 0x000000ffff508224 */ /* 0x000fe200078e0a50 */
[----:B------:R-:W-:Y:S01]  /*39c0*/  ISETP.GT.U32.AND P0, PT, R3, R90, PT ;  /* 0x0000005a0300720c */ /* 0x000fe20003f04070 */
[----:B------:R-:W-:-:S02]  /*39d0*/  IMAD.U32 R5, RZ, RZ, UR12 ;  /* 0x0000000cff057e24 */ /* 0x000fc4000f8e00ff */
[----:B------:R-:W-:Y:S02]  /*39e0*/  IMAD.U32 R48, RZ, RZ, UR12 ;  /* 0x0000000cff307e24 */ /* 0x000fe4000f8e00ff */
[----:B------:R-:W-:Y:S01]  /*39f0*/  @!P1 IMAD.IADD R86, R86, 0x1, -R3 ;  /* 0x0000000156569824 */ /* 0x000fe200078e0a03 */
[----:B------:R-:W-:Y:S01]  /*3a00*/  SHF.R.U32.HI R57, RZ, 0x4, R5 ;  /* 0x00000004ff397819 */ /* 0x000fe20000011605 */
[--C-:B------:R-:W-:Y:S02]  /*3a10*/  @!P3 IMAD.IADD R88, R88, 0x1, -R3.reuse ;  /* 0x000000015858b824 */ /* 0x100fe400078e0a03 */
[--C-:B------:R-:W-:Y:S01]  /*3a20*/  @!P4 IMAD.IADD R6, R6, 0x1, -R3.reuse ;  /* 0x000000010606c824 */ /* 0x100fe200078e0a03 */
[C---:B------:R-:W-:Y:S01]  /*3a30*/  ISETP.GT.U32.AND P1, PT, R3.reuse, R86, PT ;  /* 0x000000560300720c */ /* 0x040fe20003f24070 */
[----:B------:R-:W-:Y:S01]  /*3a40*/  VIADD R5, R48, 0x2000 ;  /* 0x0000200030057836 */ /* 0x000fe20000000000 */
[----:B------:R-:W-:Y:S01]  /*3a50*/  ISETP.GT.U32.AND P3, PT, R3, R88, PT ;  /* 0x000000580300720c */ /* 0x000fe20003f64070 */
[----:B------:R-:W-:Y:S01]  /*3a60*/  IMAD.MOV.U32 R49, RZ, RZ, RZ ;  /* 0x000000ffff317224 */ /* 0x000fe200078e00ff */
[----:B------:R-:W-:Y:S01]  /*3a70*/  SGXT.U32 R154, R57, 0xe ;  /* 0x0000000e399a781a */ /* 0x000fe20000000000 */
[--C-:B------:R-:W-:Y:S01]  /*3a80*/  @!P0 IMAD.IADD R90, R90, 0x1, -R3.reuse ;  /* 0x000000015a5a8824 */ /* 0x100fe200078e0a03 */
[----:B------:R-:W-:Y:S01]  /*3a90*/  ISETP.GT.U32.AND P4, PT, R3, R6, PT ;  /* 0x000000060300720c */ /* 0x000fe20003f84070 */
[----:B------:R-:W-:Y:S01]  /*3aa0*/  @!P2 IMAD.IADD R82, R82, 0x1, -R3 ;  /* 0x000000015252a824 */ /* 0x000fe200078e0a03 */
[----:B------:R-:W-:Y:S01]  /*3ab0*/  SHF.R.U32.HI R5, RZ, 0x4, R5 ;  /* 0x00000004ff057819 */ /* 0x000fe20000011605 */
[----:B------:R-:W-:Y:S01]  /*3ac0*/  @!P5 IMAD.MOV R84, RZ, RZ, -R84 ;  /* 0x000000ffff54d224 */ /* 0x000fe200078e0a54 */
[----:B------:R-:W-:Y:S01]  /*3ad0*/  IADD3 R57, P0, R154, 0x2, RZ ;  /* 0x000000029a397810 */ /* 0x000fe20007f1e0ff */
[----:B------:R-:W-:Y:S01]  /*3ae0*/  @!P6 IMAD.MOV R90, RZ, RZ, -R90 ;  /* 0x000000ffff5ae224 */ /* 0x000fe200078e0a5a */
[----:B------:R-:W-:Y:S01]  /*3af0*/  SGXT.U32 R48, R5, 0xe ;  /* 0x0000000e0530781a */ /* 0x000fe20000000000 */
[--C-:B------:R-:W-:Y:S01]  /*3b00*/  @!P1 IMAD.IADD R86, R86, 0x1, -R3.reuse ;  /* 0x0000000156569824 */ /* 0x100fe200078e0a03 */
[----:B------:R-:W-:Y:S01]  /*3b10*/  IADD3.X R5, R49, -0x7fffffe0, RZ, P0, !PT ;  /* 0x8000002031057810 */ /* 0x000fe200007fe4ff */
[----:B------:R-:W-:Y:S01]  /*3b20*/  @!P3 IMAD.IADD R88, R88, 0x1, -R3 ;  /* 0x000000015858b824 */ /* 0x000fe200078e0a03 */
[----:B------:R-:W-:-:S02]  /*3b30*/  ISETP.GE.AND P0, PT, R69, RZ, PT ;  /* 0x000000ff4500720c */ /* 0x000fc40003f06270 */
[----:B------:R-:W-:Y:S01]  /*3b40*/  ISETP.GE.AND P2, PT, R61, RZ, PT ;  /* 0x000000ff3d00720c */ /* 0x000fe20003f46270 */
[----:B------:R-:W-:Y:S01]  /*3b50*/  @!P4 IMAD.IADD R6, R6, 0x1, -R3 ;  /* 0x000000010606c824 */ /* 0x000fe200078e0a03 */
[----:B------:R-:W-:Y:S02]  /*3b60*/  ISETP.GE.AND P1, PT, R65, RZ, PT ;  /* 0x000000ff4100720c */ /* 0x000fe40003f26270 */
[----:B------:R-:W-:Y:S02]  /*3b70*/  ISETP.GE.AND P3, PT, R67, RZ, PT ;  /* 0x000000ff4300720c */ /* 0x000fe40003f66270 */
[C---:B------:R-:W-:Y:S02]  /*3b80*/  R2UR UR6, R48.reuse ;  /* 0x00000000300672ca */ /* 0x040fe400000e0000 */
[----:B------:R-:W-:Y:S02]  /*3b90*/  R2UR UR10, R48 ;  /* 0x00000000300a72ca */ /* 0x000fe400000e0000 */
[----:B------:R-:W-:-:S02]  /*3ba0*/  ISETP.NE.AND P4, PT, R47, RZ, PT ;  /* 0x000000ff2f00720c */ /* 0x000fc40003f85270 */
[----:B------:R-:W-:Y:S01]  /*3bb0*/  LOP3.LUT R48, RZ, R47, RZ, 0x33, !PT ;  /* 0x0000002fff307212 */ /* 0x000fe200078e33ff */
[----:B------:R-:W-:Y:S01]  /*3bc0*/  @!P2 IMAD.MOV R82, RZ, RZ, -R82 ;  /* 0x000000ffff52a224 */ /* 0x000fe200078e0a52 */
[----:B------:R-:W-:Y:S01]  /*3bd0*/  R2UR UR9, R5 ;  /* 0x00000000050972ca */ /* 0x000fe200000e0000 */
[----:B------:R-:W-:Y:S01]  /*3be0*/  IMAD.MOV.U32 R5, RZ, RZ, R6 ;  /* 0x000000ffff057224 */ /* 0x000fe200078e0006 */
[C---:B------:R-:W-:Y:S01]  /*3bf0*/  SEL R8, R48.reuse, R8, !P4 ;  /* 0x0000000830087207 */ /* 0x040fe20006000000 */
[----:B------:R-:W-:Y:S01]  /*3c00*/  @!P1 IMAD.MOV R86, RZ, RZ, -R86 ;  /* 0x000000ffff569224 */ /* 0x000fe200078e0a56 */
[C---:B------:R-:W-:Y:S01]  /*3c10*/  SEL R7, R48.reuse, R7, !P4 ;  /* 0x0000000730077207 */ /* 0x040fe20006000000 */
[----:B------:R-:W-:Y:S01]  /*3c20*/  @!P0 IMAD.MOV R5, RZ, RZ, -R5 ;  /* 0x000000ffff058224 */ /* 0x000fe200078e0a05 */
[----:B------:R-:W-:Y:S01]  /*3c30*/  SEL R9, R48, R9, !P4 ;  /* 0x0000000930097207 */ /* 0x000fe20006000000 */
[----:B------:R-:W-:Y:S01]  /*3c40*/  IMAD R8, R8, UR4, RZ ;  /* 0x0000000408087c24 */ /* 0x000fe2000f8e02ff */
[C---:B------:R-:W-:Y:S01]  /*3c50*/  SEL R10, R48.reuse, R10, !P4 ;  /* 0x0000000a300a7207 */ /* 0x040fe20006000000 */
[----:B------:R-:W-:Y:S01]  /*3c60*/  IMAD R7, R7, UR4, RZ ;  /* 0x0000000407077c24 */ /* 0x000fe2000f8e02ff */
[C---:B------:R-:W-:Y:S01]  /*3c70*/  SEL R3, R48.reuse, R11, !P4 ;  /* 0x0000000b30037207 */ /* 0x040fe20006000000 */
[----:B------:R-:W-:Y:S01]  /*3c80*/  IMAD R9, R9, UR4, RZ ;  /* 0x0000000409097c24 */ /* 0x000fe2000f8e02ff */
[----:B------:R-:W-:Y:S01]  /*3c90*/  SEL R13, R48, R13, !P4 ;  /* 0x0000000d300d7207 */ /* 0x000fe20006000000 */
[----:B------:R-:W-:Y:S01]  /*3ca0*/  @!P3 IMAD.MOV R88, RZ, RZ, -R88 ;  /* 0x000000ffff58b224 */ /* 0x000fe200078e0a58 */
[----:B------:R-:W-:Y:S01]  /*3cb0*/  IADD3 R6, P0, R0, UR16, RZ ;  /* 0x0000001000067c10 */ /* 0x000fe2000ff1e0ff */
[----:B------:R-:W-:Y:S01]  /*3cc0*/  IMAD R47, R10, UR4, RZ ;  /* 0x000000040a2f7c24 */ /* 0x000fe2000f8e02ff */
[C---:B------:R-:W-:Y:S01]  /*3cd0*/  SEL R14, R48.reuse, R14, !P4 ;  /* 0x0000000e300e7207 */ /* 0x040fe20006000000 */
[----:B------:R-:W-:Y:S01]  /*3ce0*/  IMAD R212, R3, UR4, RZ ;  /* 0x0000000403d47c24 */ /* 0x000fe2000f8e02ff */
[C---:B------:R-:W-:Y:S01]  /*3cf0*/  SEL R16, R48.reuse, R16, !P4 ;  /* 0x0000001030107207 */ /* 0x040fe20006000000 */
[----:B------:R-:W-:Y:S01]  /*3d00*/  IMAD R215, R13, UR4, RZ ;  /* 0x000000040dd77c24 */ /* 0x000fe2000f8e02ff */
[----:B------:R-:W-:Y:S01]  /*3d10*/  SEL R15, R48, R15, !P4 ;  /* 0x0000000f300f7207 */ /* 0x000fe20006000000 */
[----:B------:R-:W-:Y:S01]  /*3d20*/  IMAD R219, R14, UR4, RZ ;  /* 0x000000040edb7c24 */ /* 0x000fe2000f8e02ff */
[----:B------:R-:W-:Y:S01]  /*3d30*/  SEL R17, R48, R17, !P4 ;  /* 0x0000001130117207 */ /* 0x000fe20006000000 */
[----:B------:R-:W-:Y:S01]  /*3d40*/  IMAD R227, R16, UR4, RZ ;  /* 0x0000000410e37c24 */ /* 0x000fe2000f8e02ff */
[----:B------:R-:W-:Y:S01]  /*3d50*/  SEL R18, R48, R18, !P4 ;  /* 0x0000001230127207 */ /* 0x000fe20006000000 */
[----:B------:R-:W-:Y:S01]  /*3d60*/  IMAD R223, R15, UR4, RZ ;  /* 0x000000040fdf7c24 */ /* 0x000fe2000f8e02ff */
[----:B------:R-:W-:Y:S01]  /*3d70*/  LEA.HI.X.SX32 R11, R0, UR17, 0x1, P0 ;  /* 0x00000011000b7c11 */ /* 0x000fe200080f0eff */
[----:B------:R-:W-:Y:S01]  /*3d80*/  ULDC.64 UR16, c[0x0][0x218] ;  /* 0x0000860000107ab9 */ /* 0x000fe20000000a00 */
[----:B------:R-:W-:Y:S01]  /*3d90*/  SEL R19, R48, R19, !P4 ;  /* 0x0000001330137207 */ /* 0x000fe20006000000 */
[----:B------:R-:W-:Y:S01]  /*3da0*/  IMAD R233, R18, UR4, RZ ;  /* 0x0000000412e97c24 */ /* 0x000fe2000f8e02ff */
[----:B------:R-:W-:-:S02]  /*3db0*/  SHF.R.S32.HI R10, RZ, 0x1f, R8 ;  /* 0x0000001fff0a7819 */ /* 0x000fc40000011408 */
[----:B------:R-:W-:Y:S01]  /*3dc0*/  IADD3 R13, P6, R8, UR16, RZ ;  /* 0x00000010080d7c10 */ /* 0x000fe2000ffde0ff */
[----:B------:R-:W-:Y:S01]  /*3dd0*/  IMAD R19, R19, UR4, RZ ;  /* 0x0000000413137c24 */ /* 0x000fe2000f8e02ff */
[----:B------:R-:W-:Y:S01]  /*3de0*/  R2UR UR11, R49 ;  /* 0x00000000310b72ca */ /* 0x000fe200000e0000 */
[----:B------:R-:W-:Y:S01]  /*3df0*/  IMAD R49, R17, UR4, RZ ;  /* 0x0000000411317c24 */ /* 0x000fe2000f8e02ff */
[----:B------:R-:W-:Y:S02]  /*3e00*/  SEL R22, R48, R22, !P4 ;  /* 0x0000001630167207 */ /* 0x000fe40006000000 */
[----:B------:R-:W-:Y:S02]  /*3e10*/  SHF.R.S32.HI R16, RZ, 0x1f, R7 ;  /* 0x0000001fff107819 */ /* 0x000fe40000011407 */
[----:B------:R-:W-:Y:S01]  /*3e20*/  IADD3 R0, P2, R7, UR16, RZ ;  /* 0x0000001007007c10 */ /* 0x000fe2000ff5e0ff */
[----:B------:R-:W-:Y:S01]  /*3e30*/  IMAD R22, R22, UR4, RZ ;  /* 0x0000000416167c24 */ /* 0x000fe2000f8e02ff */
[----:B------:R-:W-:-:S02]  /*3e40*/  SHF.R.S32.HI R8, RZ, 0x1f, R9 ;  /* 0x0000001fff087819 */ /* 0x000fc40000011409 */
[----:B------:R-:W-:Y:S02]  /*3e50*/  IADD3 R14, P1, R9, UR16, RZ ;  /* 0x00000010090e7c10 */ /* 0x000fe4000ff3e0ff */
[C---:B------:R-:W-:Y:S02]  /*3e60*/  SEL R20, R48.reuse, R20, !P4 ;  /* 0x0000001430147207 */ /* 0x040fe40006000000 */
[C---:B------:R-:W-:Y:S02]  /*3e70*/  SEL R21, R48.reuse, R21, !P4 ;  /* 0x0000001530157207 */ /* 0x040fe40006000000 */
[----:B------:R-:W-:Y:S01]  /*3e80*/  SEL R23, R48, R23, !P4 ;  /* 0x0000001730177207 */ /* 0x000fe20006000000 */
[----:B------:R-:W-:Y:S01]  /*3e90*/  IMAD R20, R20, UR4, RZ ;  /* 0x0000000414147c24 */ /* 0x000fe2000f8e02ff */
[C---:B------:R-:W-:Y:S01]  /*3ea0*/  SEL R24, R48.reuse, R24, !P4 ;  /* 0x0000001830187207 */ /* 0x040fe20006000000 */
[----:B------:R-:W-:Y:S01]  /*3eb0*/  IMAD R21, R21, UR4, RZ ;  /* 0x0000000415157c24 */ /* 0x000fe2000f8e02ff */
[C---:B------:R-:W-:Y:S01]  /*3ec0*/  SEL R25, R48.reuse, R25, !P4 ;  /* 0x0000001930197207 */ /* 0x040fe20006000000 */
[----:B------:R-:W-:Y:S01]  /*3ed0*/  IMAD R23, R23, UR4, RZ ;  /* 0x0000000417177c24 */ /* 0x000fe2000f8e02ff */
[----:B------:R-:W-:Y:S01]  /*3ee0*/  SEL R26, R48, R26, !P4 ;  /* 0x0000001a301a7207 */ /* 0x000fe20006000000 */
        /* <DEDUP_REMOVED lines=89> */
[----:B------:R-:W-:Y:S01]  /*4480*/  SHF.R.S32.HI R7, RZ, 0x1f, R47 ;  /* 0x0000001fff077819 */ /* 0x000fe2000001142f */
[----:B------:R-:W-:Y:S01]  /*4490*/  IMAD R17, R88, UR4, RZ ;  /* 0x0000000458117c24 */ /* 0x000fe2000f8e02ff */
[----:B------:R-:W-:Y:S01]  /*44a0*/  IADD3 R15, P0, R47, UR16, RZ ;  /* 0x000000102f0f7c10 */ /* 0x000fe2000ff1e0ff */
[----:B------:R-:W-:Y:S01]  /*44b0*/  IMAD R5, R5, UR4, RZ ;  /* 0x0000000405057c24 */ /* 0x000fe2000f8e02ff */
[----:B------:R-:W-:-:S02]  /*44c0*/  SHF.R.S32.HI R211, RZ, 0x1f, R212 ;  /* 0x0000001fffd37819 */ /* 0x000fc400000114d4 */
[----:B------:R-:W-:Y:S02]  /*44d0*/  CS2R R88, SRZ ;  /* 0x0000000000587805 */ /* 0x000fe4000001ff00 */
[----:B------:R-:W-:Y:S02]  /*44e0*/  SEL R48, R48, R90, !P4 ;  /* 0x0000005a30307207 */ /* 0x000fe40006000000 */
[----:B------:R-:W-:Y:S02]  /*44f0*/  CS2R R90, SRZ ;  /* 0x00000000005a7805 */ /* 0x000fe4000001ff00 */
[----:B------:R-:W-:Y:S02]  /*4500*/  IADD3 R212, P5, R212, UR16, RZ ;  /* 0x00000010d4d47c10 */ /* 0x000fe4000ffbe0ff */
[----:B------:R-:W-:Y:S02]  /*4510*/  CS2R R86, SRZ ;  /* 0x0000000000567805 */ /* 0x000fe4000001ff00 */
[----:B------:R-:W-:Y:S01]  /*4520*/  SHF.R.S32.HI R213, RZ, 0x1f, R215 ;  /* 0x0000001fffd57819 */ /* 0x000fe200000114d7 */
[----:B------:R-:W-:Y:S01]  /*4530*/  IMAD R3, R48, UR4, RZ ;  /* 0x0000000430037c24 */ /* 0x000fe2000f8e02ff */
[----:B------:R-:W-:Y:S01]  /*4540*/  IADD3 R215, P4, R215, UR16, RZ ;  /* 0x00000010d7d77c10 */ /* 0x000fe2000ff9e0ff */
[----:B------:R-:W-:Y:S01]  /*4550*/  IMAD.MOV.U32 R48, RZ, RZ, RZ ;  /* 0x000000ffff307224 */ /* 0x000fe200078e00ff */
[----:B------:R-:W-:Y:S01]  /*4560*/  SHF.R.S32.HI R225, RZ, 0x1f, R227 ;  /* 0x0000001fffe17819 */ /* 0x000fe200000114e3 */
[----:B------:R-:W-:Y:S01]  /*4570*/  UMOV UR4, 0xfffffffe ;  /* 0xfffffffe00047882 */ /* 0x000fe20000000000 */
[----:B------:R-:W-:Y:S01]  /*4580*/  IADD3.X R8, R8, UR17, RZ, P1, !PT ;  /* 0x0000001108087c10 */ /* 0x000fe20008ffe4ff */
[----:B------:R-:W-:Y:S01]  /*4590*/  UIADD3.64 UR10, UR10, -UR4, URZ ;  /* 0x800000040a0a7297 */ /* 0x000fe2000fffe03f */
[----:B------:R-:W-:-:S02]  /*45a0*/  IADD3 R227, P1, R227, UR16, RZ ;  /* 0x00000010e3e37c10 */ /* 0x000fc4000ff3e0ff */
[----:B------:R-:W-:Y:S02]  /*45b0*/  IADD3.X R7, R7, UR17, RZ, P0, !PT ;  /* 0x0000001107077c10 */ /* 0x000fe400087fe4ff */
[----:B------:R-:W-:Y:S02]  /*45c0*/  SHF.R.S32.HI R229, RZ, 0x1f, R49 ;  /* 0x0000001fffe57819 */ /* 0x000fe40000011431 */
[----:B------:R-:W-:Y:S01]  /*45d0*/  IADD3 R9, P0, R49, UR16, RZ ;  /* 0x0000001031097c10 */ /* 0x000fe2000ff1e0ff */
[----:B------:R-:W-:Y:S01]  /*45e0*/  IMAD.MOV.U32 R49, RZ, RZ, RZ ;  /* 0x000000ffff317224 */ /* 0x000fe200078e00ff */
[----:B------:R-:W-:Y:S02]  /*45f0*/  SHF.R.S32.HI R231, RZ, 0x1f, R233 ;  /* 0x0000001fffe77819 */ /* 0x000fe400000114e9 */
[----:B------:R-:W-:Y:S02]  /*4600*/  IADD3.X R211, R211, UR17, RZ, P5, !PT ;  /* 0x00000011d3d37c10 */ /* 0x000fe4000affe4ff */
[----:B------:R-:W-:-:S02]  /*4610*/  IADD3 R233, P5, R233, UR16, RZ ;  /* 0x00000010e9e97c10 */ /* 0x000fc4000ffbe0ff */
[----:B------:R-:W-:Y:S02]  /*4620*/  IADD3.X R213, R213, UR17, RZ, P4, !PT ;  /* 0x00000011d5d57c10 */ /* 0x000fe4000a7fe4ff */
[----:B------:R-:W-:Y:S02]  /*4630*/  SHF.R.S32.HI R217, RZ, 0x1f, R219 ;  /* 0x0000001fffd97819 */ /* 0x000fe400000114db */
[----:B------:R-:W-:Y:S02]  /*4640*/  IADD3.X R16, R16, UR17, RZ, P2, !PT ;  /* 0x0000001110107c10 */ /* 0x000fe400097fe4ff */
[----:B------:R-:W-:Y:S02]  /*4650*/  SHF.R.S32.HI R221, RZ, 0x1f, R223 ;  /* 0x0000001fffdd7819 */ /* 0x000fe400000114df */
[----:B------:R-:W-:Y:S02]  /*4660*/  SHF.R.S32.HI R235, RZ, 0x1f, R19 ;  /* 0x0000001fffeb7819 */ /* 0x000fe40000011413 */
[----:B------:R-:W-:-:S02]  /*4670*/  IADD3 R236, P4, R19, UR16, RZ ;  /* 0x0000001013ec7c10 */ /* 0x000fc4000ff9e0ff */
[----:B------:R-:W-:Y:S02]  /*4680*/  IADD3 R219, P3, R219, UR16, RZ ;  /* 0x00000010dbdb7c10 */ /* 0x000fe4000ff7e0ff */
[----:B------:R-:W-:Y:S02]  /*4690*/  IADD3 R223, P2, R223, UR16, RZ ;  /* 0x00000010dfdf7c10 */ /* 0x000fe4000ff5e0ff */
[----:B------:R-:W-:Y:S02]  /*46a0*/  IADD3.X R225, R225, UR17, RZ, P1, !PT ;  /* 0x00000011e1e17c10 */ /* 0x000fe40008ffe4ff */
[----:B------:R-:W-:Y:S02]  /*46b0*/  SHF.R.S32.HI R241, RZ, 0x1f, R22 ;  /* 0x0000001ffff17819 */ /* 0x000fe40000011416 */
[----:B------:R-:W-:Y:S02]  /*46c0*/  IADD3 R242, P1, R22, UR16, RZ ;  /* 0x0000001016f27c10 */ /* 0x000fe4000ff3e0ff */
[----:B------:R-:W-:-:S02]  /*46d0*/  IADD3.X R229, R229, UR17, RZ, P0, !PT ;  /* 0x00000011e5e57c10 */ /* 0x000fc400087fe4ff */
[----:B------:R-:W-:Y:S02]  /*46e0*/  SHF.R.S32.HI R243, RZ, 0x1f, R23 ;  /* 0x0000001ffff37819 */ /* 0x000fe40000011417 */
[----:B------:R-:W-:Y:S02]  /*46f0*/  IADD3 R244, P0, R23, UR16, RZ ;  /* 0x0000001017f47c10 */ /* 0x000fe4000ff1e0ff */
[----:B------:R-:W-:Y:S02]  /*4700*/  IADD3.X R231, R231, UR17, RZ, P5, !PT ;  /* 0x00000011e7e77c10 */ /* 0x000fe4000affe4ff */
[----:B------:R-:W-:Y:S02]  /*4710*/  SHF.R.S32.HI R245, RZ, 0x1f, R24 ;  /* 0x0000001ffff57819 */ /* 0x000fe40000011418 */
[----:B------:R-:W-:Y:S02]  /*4720*/  IADD3 R246, P5, R24, UR16, RZ ;  /* 0x0000001018f67c10 */ /* 0x000fe4000ffbe0ff */
[----:B------:R-:W-:-:S02]  /*4730*/  IADD3.X R235, R235, UR17, RZ, P4, !PT ;  /* 0x00000011ebeb7c10 */ /* 0x000fc4000a7fe4ff */
[----:B------:R-:W-:Y:S02]  /*4740*/  IADD3.X R217, R217, UR17, RZ, P3, !PT ;  /* 0x00000011d9d97c10 */ /* 0x000fe40009ffe4ff */
[----:B------:R-:W-:Y:S02]  /*4750*/  IADD3.X R221, R221, UR17, RZ, P2, !PT ;  /* 0x00000011dddd7c10 */ /* 0x000fe400097fe4ff */
[----:B------:R-:W-:Y:S02]  /*4760*/  SHF.R.S32.HI R247, RZ, 0x1f, R25 ;  /* 0x0000001ffff77819 */ /* 0x000fe40000011419 */
[----:B------:R-:W-:Y:S02]  /*4770*/  IADD3 R248, P4, R25, UR16, RZ ;  /* 0x0000001019f87c10 */ /* 0x000fe4000ff9e0ff */
[----:B------:R-:W-:Y:S02]  /*4780*/  SHF.R.S32.HI R237, RZ, 0x1f, R20 ;  /* 0x0000001fffed7819 */ /* 0x000fe40000011414 */
[----:B------:R-:W-:-:S02]  /*4790*/  IADD3 R238, P3, R20, UR16, RZ ;  /* 0x0000001014ee7c10 */ /* 0x000fc4000ff7e0ff */
[----:B------:R-:W-:Y:S02]  /*47a0*/  SHF.R.S32.HI R239, RZ, 0x1f, R21 ;  /* 0x0000001fffef7819 */ /* 0x000fe40000011415 */
[----:B------:R-:W-:Y:S02]  /*47b0*/  IADD3 R240, P2, R21, UR16, RZ ;  /* 0x0000001015f07c10 */ /* 0x000fe4000ff5e0ff */
[----:B------:R-:W-:Y:S02]  /*47c0*/  IADD3.X R241, R241, UR17, RZ, P1, !PT ;  /* 0x00000011f1f17c10 */ /* 0x000fe40008ffe4ff */
[----:B------:R-:W-:Y:S02]  /*47d0*/  IADD3 R21, P1, R28, UR16, RZ ;  /* 0x000000101c157c10 */ /* 0x000fe4000ff3e0ff */
[----:B------:R-:W-:Y:S02]  /*47e0*/  IADD3.X R243, R243, UR17, RZ, P0, !PT ;  /* 0x00000011f3f37c10 */ /* 0x000fe400087fe4ff */
[----:B------:R-:W-:Y:S01]  /*47f0*/  IADD3 R22, P0, R29, UR16, RZ ;  /* 0x000000101d167c10 */ /* 0x000fe2000ff1e0ff */
[----:B------:R-:W-:Y:S01]  /*4800*/  STL [R1+0x4], R21 ;  /* 0x0000041501007387 */ /* 0x000fe20000100800 */
[----:B------:R-:W-:-:S02]  /*4810*/  IADD3.X R245, R245, UR17, RZ, P5, !PT ;  /* 0x00000011f5f57c10 */ /* 0x000fc4000affe4ff */
[----:B------:R-:W-:Y:S01]  /*4820*/  IADD3 R23, P5, R30, UR16, RZ ;  /* 0x000000101e177c10 */ /* 0x000fe2000ffbe0ff */
[----:B------:R-:W-:Y:S01]  /*4830*/  STL [R1+0xc], R22 ;  /* 0x00000c1601007387 */ /* 0x000fe20000100800 */
[----:B------:R-:W-:Y:S02]  /*4840*/  IADD3.X R247, R247, UR17, RZ, P4, !PT ;  /* 0x00000011f7f77c10 */ /* 0x000fe4000a7fe4ff */
[----:B------:R-:W-:Y:S01]  /*4850*/  IADD3.X R237, R237, UR17, RZ, P3, !PT ;  /* 0x00000011eded7c10 */ /* 0x000fe20009ffe4ff */
[----:B------:R-:W-:Y:S01]  /*4860*/  STL [R1+0x14], R23 ;  /* 0x0000141701007387 */ /* 0x000fe20000100800 */
[----:B------:R-:W-:Y:S02]  /*4870*/  IADD3 R154, P4, R31, UR16, RZ ;  /* 0x000000101f9a7c10 */ /* 0x000fe4000ff9e0ff */
[----:B------:R-:W-:Y:S02]  /*4880*/  SHF.R.S32.HI R249, RZ, 0x1f, R26 ;  /* 0x0000001ffff97819 */ /* 0x000fe4000001141a */
[----:B------:R-:W-:Y:S01]  /*4890*/  IADD3 R250, P3, R26, UR16, RZ ;  /* 0x000000101afa7c10 */ /* 0x000fe2000ff7e0ff */
[----:B------:R0:W-:Y:S01]  /*48a0*/  STL [R1+0x1c], R154 ;  /* 0x00001c9a01007387 */ /* 0x0001e20000100800 */
[----:B------:R-:W-:-:S02]  /*48b0*/  IADD3.X R239, R239, UR17, RZ, P2, !PT ;  /* 0x00000011efef7c10 */ /* 0x000fc400097fe4ff */
[----:B------:R-:W-:Y:S02]  /*48c0*/  IADD3.X R249, R249, UR17, RZ, P3, !PT ;  /* 0x00000011f9f97c10 */ /* 0x000fe40009ffe4ff */
[----:B------:R-:W-:Y:S02]  /*48d0*/  SHF.R.S32.HI R251, RZ, 0x1f, R27 ;  /* 0x0000001ffffb7819 */ /* 0x000fe4000001141b */
[----:B------:R-:W-:Y:S02]  /*48e0*/  IADD3 R252, P2, R27, UR16, RZ ;  /* 0x000000101bfc7c10 */ /* 0x000fe4000ff5e0ff */
[----:B------:R-:W-:Y:S02]  /*48f0*/  CS2R R26, SRZ ;  /* 0x00000000001a7805 */ /* 0x000fe4000001ff00 */
[----:B------:R-:W-:Y:S02]  /*4900*/  SHF.R.S32.HI R19, RZ, 0x1f, R28 ;  /* 0x0000001fff137819 */ /* 0x000fe4000001141c */
[----:B0-----:R-:W-:-:S02]  /*4910*/  IADD3 R154, P3, R32, UR16, RZ ;  /* 0x00000010209a7c10 */ /* 0x001fc4000ff7e0ff */
[----:B------:R-:W-:Y:S02]  /*4920*/  IADD3.X R251, R251, UR17, RZ, P2, !PT ;  /* 0x00000011fbfb7c10 */ /* 0x000fe400097fe4ff */
[----:B------:R-:W-:Y:S01]  /*4930*/  IADD3.X R155, R19, UR17, RZ, P1, !PT ;  /* 0x00000011139b7c10 */ /* 0x000fe20008ffe4ff */
[----:B------:R0:W-:Y:S01]  /*4940*/  STL [R1+0x24], R154 ;  /* 0x0000249a01007387 */ /* 0x0001e20000100800 */
[----:B------:R-:W-:Y:S02]  /*4950*/  SHF.R.S32.HI R20, RZ, 0x1f, R29 ;  /* 0x0000001fff147819 */ /* 0x000fe4000001141d */
[----:B------:R-:W-:Y:S02]  /*4960*/  CS2R R28, SRZ ;  /* 0x00000000001c7805 */ /* 0x000fe4000001ff00 */
[----:B------:R-:W-:Y:S02]  /*4970*/  SHF.R.S32.HI R21, RZ, 0x1f, R30 ;  /* 0x0000001fff157819 */ /* 0x000fe4000001141e */
[----:B------:R-:W-:-:S02]  /*4980*/  SHF.R.S32.HI R22, RZ, 0x1f, R31 ;  /* 0x0000001fff167819 */ /* 0x000fc4000001141f */
[----:B------:R-:W-:Y:S02]  /*4990*/  CS2R R30, SRZ ;  /* 0x00000000001e7805 */ /* 0x000fe4000001ff00 */
[----:B------:R-:W-:Y:S02]  /*49a0*/  SHF.R.S32.HI R23, RZ, 0x1f, R32 ;  /* 0x0000001fff177819 */ /* 0x000fe40000011420 */
[----:B------:R-:W-:Y:S02]  /*49b0*/  SHF.R.S32.HI R24, RZ, 0x1f, R33 ;  /* 0x0000001fff187819 */ /* 0x000fe40000011421 */
[----:B0-----:R-:W-:Y:S02]  /*49c0*/  IADD3 R154, P2, R33, UR16, RZ ;  /* 0x00000010219a7c10 */ /* 0x001fe4000ff5e0ff */
[----:B------:R-:W-:Y:S02]  /*49d0*/  CS2R R32, SRZ ;  /* 0x0000000000207805 */ /* 0x000fe4000001ff00 */
[----:B------:R-:W-:-:S02]  /*49e0*/  SHF.R.S32.HI R25, RZ, 0x1f, R34 ;  /* 0x0000001fff197819 */ /* 0x000fc40000011422 */
[----:B------:R-:W-:Y:S01]  /*49f0*/  SHF.R.S32.HI R19, RZ, 0x1f, R35 ;  /* 0x0000001fff137819 */ /* 0x000fe20000011423 */
[----:B------:R0:W-:Y:S01]  /*4a00*/  STL [R1+0x2c], R154 ;  /* 0x00002c9a01007387 */ /* 0x0001e20000100800 */
[----:B------:R-:W-:Y:S02]  /*4a10*/  R2UR UR8, R57 ;  /* 0x00000000390872ca */ /* 0x000fe400000e0000 */
[----:B------:R-:W-:Y:S01]  /*4a20*/  IADD3.X R10, R10, UR17, RZ, P6, !PT ;  /* 0x000000110a0a7c10 */ /* 0x000fe2000b7fe4ff */
[----:B------:R1:W-:Y:S01]  /*4a30*/  STL [R1], R155 ;  /* 0x0000009b01007387 */ /* 0x0003e20000100800 */
[----:B0-----:R-:W-:Y:S02]  /*4a40*/  IADD3 R154, P1, R34, UR16, RZ ;  /* 0x00000010229a7c10 */ /* 0x001fe4000ff3e0ff */
[----:B-1----:R-:W-:-:S03]  /*4a50*/  IADD3.X R155, R20, UR17, RZ, P0, !PT ;  /* 0x00000011149b7c10 */ /* 0x002fc600087fe4ff */
[----:B------:R0:W-:Y:S01]  /*4a60*/  STL [R1+0x34], R154 ;  /* 0x0000349a01007387 */ /* 0x0001e20000100800 */
[----:B------:R-:W-:-:S03]  /*4a70*/  SHF.R.S32.HI R20, RZ, 0x1f, R36 ;  /* 0x0000001fff147819 */ /* 0x000fc60000011424 */
[----:B------:R-:W-:Y:S01]  /*4a80*/  UIADD3.64 UR20, UR8, 0x100, URZ ;  /* 0x0000010008147897 */ /* 0x000fe2000fffe03f */
[----:B------:R1:W-:Y:S01]  /*4a90*/  STL [R1+0x8], R155 ;  /* 0x0000089b01007387 */ /* 0x0003e20000100800 */
[----:B0-----:R-:W-:Y:S02]  /*4aa0*/  IADD3 R154, P0, R35, UR16, RZ ;  /* 0x00000010239a7c10 */ /* 0x001fe4000ff1e0ff */
[----:B------:R-:W-:Y:S02]  /*4ab0*/  CS2R R34, SRZ ;  /* 0x0000000000227805 */ /* 0x000fe4000001ff00 */
[----:B-1----:R-:W-:Y:S01]  /*4ac0*/  IADD3.X R155, R21, UR17, RZ, P5, !PT ;  /* 0x00000011159b7c10 */ /* 0x002fe2000affe4ff */
[----:B------:R0:W-:Y:S01]  /*4ad0*/  STL [R1+0x3c], R154 ;  /* 0x00003c9a01007387 */ /* 0x0001e20000100800 */
[----:B------:R-:W-:-:S03]  /*4ae0*/  SHF.R.S32.HI R21, RZ, 0x1f, R37 ;  /* 0x0000001fff157819 */ /* 0x000fc60000011425 */
[----:B------:R1:W-:Y:S01]  /*4af0*/  STL [R1+0x10], R155 ;  /* 0x0000109b01007387 */ /* 0x0003e20000100800 */
[----:B0-----:R-:W-:Y:S02]  /*4b00*/  IADD3 R154, P5, R36, UR16, RZ ;  /* 0x00000010249a7c10 */ /* 0x001fe4000ffbe0ff */
[----:B-1----:R-:W-:-:S03]  /*4b10*/  IADD3.X R155, R22, UR17, RZ, P4, !PT ;  /* 0x00000011169b7c10 */ /* 0x002fc6000a7fe4ff */
[----:B------:R0:W-:Y:S01]  /*4b20*/  STL [R1+0x44], R154 ;  /* 0x0000449a01007387 */ /* 0x0001e20000100800 */
[----:B------:R-:W-:-:S03]  /*4b30*/  SHF.R.S32.HI R22, RZ, 0x1f, R38 ;  /* 0x0000001fff167819 */ /* 0x000fc60000011426 */
        /* <DEDUP_REMOVED lines=154> */
[----:B------:R-:W-:Y:S02]  /*54e0*/  IADD3.X R19, R19, UR17, RZ, P2, !PT ;  /* 0x0000001113137c10 */ /* 0x000fe400097fe4ff */
[----:B------:R-:W-:Y:S01]  /*54f0*/  SHF.R.S32.HI R21, RZ, 0x1f, R80 ;  /* 0x0000001fff157819 */ /* 0x000fe20000011450 */
[----:B------:R1:W-:Y:S01]  /*5500*/  STL [R1+0xf0], R155 ;  /* 0x0000f09b01007387 */ /* 0x0003e20000100800 */
[----:B0-----:R-:W-:-:S02]  /*5510*/  IADD3 R154, P1, R78, UR16, RZ ;  /* 0x000000104e9a7c10 */ /* 0x001fc4000ff3e0ff */
        /* <DEDUP_REMOVED lines=20> */
[----:B------:R0:W-:Y:S04]  /*5660*/  STL [R1+0x13c], R154 ;  /* 0x00013c9a01007387 */ /* 0x0001e80000100800 */
[----:B------:R-:W-:Y:S01]  /*5670*/  STL [R1+0x110], R155 ;  /* 0x0001109b01007387 */ /* 0x000fe20000100800 */
[----:B0-----:R-:W-:-:S02]  /*5680*/  IADD3 R154, P3, R18, UR16, RZ ;  /* 0x00000010129a7c10 */ /* 0x001fc4000ff7e0ff */
[----:B------:R-:W-:-:S03]  /*5690*/  SHF.R.S32.HI R18, RZ, 0x1f, R17 ;  /* 0x0000001fff127819 */ /* 0x000fc60000011411 */
[----:B------:R0:W-:Y:S04]  /*56a0*/  STL [R1+0x144], R154 ;  /* 0x0001449a01007387 */ /* 0x0001e80000100800 */
[----:B------:R1:W-:Y:S01]  /*56b0*/  STL [R1+0x118], R19 ;  /* 0x0001181301007387 */ /* 0x0003e20000100800 */
[----:B0-----:R-:W-:Y:S02]  /*56c0*/  IADD3 R154, P2, R17, UR16, RZ ;  /* 0x00000010119a7c10 */ /* 0x001fe4000ff5e0ff */
[----:B------:R-:W-:Y:S02]  /*56d0*/  SHF.R.S32.HI R17, RZ, 0x1f, R5 ;  /* 0x0000001fff117819 */ /* 0x000fe40000011405 */
[----:B-1----:R-:W-:Y:S01]  /*56e0*/  IADD3.X R19, R20, UR17, RZ, P1, !PT ;  /* 0x0000001114137c10 */ /* 0x002fe20008ffe4ff */
[----:B------:R-:W-:Y:S01]  /*56f0*/  STL [R1+0x14c], R154 ;  /* 0x00014c9a01007387 */ /* 0x000fe20000100800 */
[----:B------:R-:W-:-:S02]  /*5700*/  IADD3 R20, P1, R5, UR16, RZ ;  /* 0x0000001005147c10 */ /* 0x000fc4000ff3e0ff */
[----:B------:R-:W-:Y:S01]  /*5710*/  IADD3.X R5, R21, UR17, RZ, P0, !PT ;  /* 0x0000001115057c10 */ /* 0x000fe200087fe4ff */
[----:B------:R0:W-:Y:S01]  /*5720*/  STL [R1+0x120], R19 ;  /* 0x0001201301007387 */ /* 0x0001e20000100800 */
[----:B------:R-:W-:-:S03]  /*5730*/  IADD3.X R18, R18, UR17, RZ, P2, !PT ;  /* 0x0000001112127c10 */ /* 0x000fc600097fe4ff */
[----:B------:R1:W-:Y:S04]  /*5740*/  STL [R1+0x154], R20 ;  /* 0x0001541401007387 */ /* 0x0003e80000100800 */
[----:B------:R2:W-:Y:S01]  /*5750*/  STL [R1+0x128], R5 ;  /* 0x0001280501007387 */ /* 0x0005e20000100800 */
[----:B0-----:R-:W-:Y:S02]  /*5760*/  IADD3 R19, P0, R3, UR16, RZ ;  /* 0x0000001003137c10 */ /* 0x001fe4000ff1e0ff */
[----:B-1----:R-:W-:-:S03]  /*5770*/  IADD3.X R20, R22, UR17, RZ, P5, !PT ;  /* 0x0000001116147c10 */ /* 0x002fc6000affe4ff */
[----:B------:R0:W-:Y:S01]  /*5780*/  STL [R1+0x15c], R19 ;  /* 0x00015c1301007387 */ /* 0x0001e20000100800 */
[----:B------:R-:W-:Y:S02]  /*5790*/  LEA.HI.X.SX32 R3, R3, UR17, 0x1, P0 ;  /* 0x0000001103037c11 */ /* 0x000fe400080f0eff */
[----:B--2---:R-:W-:Y:S01]  /*57a0*/  IADD3.X R5, R23, UR17, RZ, P4, !PT ;  /* 0x0000001117057c10 */ /* 0x004fe2000a7fe4ff */
[----:B------:R-:W-:Y:S04]  /*57b0*/  STL [R1+0x130], R20 ;  /* 0x0001301401007387 */ /* 0x000fe80000100800 */
[----:B------:R1:W-:Y:S01]  /*57c0*/  STL [R1+0x138], R5 ;  /* 0x0001380501007387 */ /* 0x0003e20000100800 */
[----:B0-----:R-:W-:Y:S02]  /*57d0*/  IADD3.X R19, R24, UR17, RZ, P3, !PT ;  /* 0x0000001118137c10 */ /* 0x001fe40009ffe4ff */
[----:B------:R-:W-:-:S03]  /*57e0*/  CS2R R24, SRZ ;  /* 0x0000000000187805 */ /* 0x000fc6000001ff00 */
[----:B------:R-:W-:Y:S01]  /*57f0*/  STL [R1+0x140], R19 ;  /* 0x0001401301007387 */ /* 0x000fe20000100800 */
[----:B-1----:R-:W-:Y:S01]  /*5800*/  IADD3.X R5, R17, UR17, RZ, P1, !PT ;  /* 0x0000001111057c10 */ /* 0x002fe20008ffe4ff */
[----:B------:R-:W-:Y:S02]  /*5810*/  IMAD.SHL.U32 R17, R153, 0x8, RZ ;  /* 0x0000000899117824 */ /* 0x000fe400078e00ff */
[----:B------:R-:W-:Y:S01]  /*5820*/  STL [R1+0x148], R18 ;  /* 0x0001481201007387 */ /* 0x000fe20000100800 */
[----:B------:R-:W-:-:S03]  /*5830*/  UIADD3.64 UR16, UR8, 0xfe, URZ ;  /* 0x000000fe08107897 */ /* 0x000fc6000fffe03f */
[----:B------:R0:W-:Y:S04]  /*5840*/  STL [R1+0x150], R5 ;  /* 0x0001500501007387 */ /* 0x0001e80000100800 */
[----:B------:R1:W-:Y:S04]  /*5850*/  STL [R1+0x158], R3 ;  /* 0x0001580301007387 */ /* 0x0003e80000100800 */
[----:B------:R2:W-:Y:S01]  /*5860*/  STL [R1+0x174], R17 ;  /* 0x0001741101007387 */ /* 0x0005e20000100800 */
[----:B0-----:R-:W-:Y:S02]  /*5870*/  LOP3.LUT R5, R153, 0x3f, RZ, 0xc0, !PT ;  /* 0x0000003f99057812 */ /* 0x001fe400078ec0ff */
[----:B-1----:R-:W-:-:S05]  /*5880*/  LOP3.LUT R3, R17, 0x30, RZ, 0xc0, !PT ;  /* 0x0000003011037812 */ /* 0x002fca00078ec0ff */
[----:B--2---:R-:W-:Y:S02]  /*5890*/  IMAD R17, R152, 0x40, R3 ;  /* 0x0000004098117824 */ /* 0x004fe400078e0203 */
[----:B------:R-:W-:Y:S01]  /*58a0*/  IMAD R3, R5, UR7, RZ ;  /* 0x0000000705037c24 */ /* 0x000fe2000f8e02ff */
[----:B------:R-:W-:Y:S02]  /*58b0*/  UMOV UR7, 0x80000020 ;  /* 0x8000002000077882 */ /* 0x000fe40000000000 */
[C---:B------:R-:W-:Y:S01]  /*58c0*/  LOP3.LUT R19, R17.reuse, 0x10, RZ, 0x3c, !PT ;  /* 0x0000001011137812 */ /* 0x040fe200078e3cff */
[----:B------:R0:W-:Y:S01]  /*58d0*/  STL [R1+0x160], R17 ;  /* 0x0001601101007387 */ /* 0x0001e20000100800 */
[C---:B------:R-:W-:Y:S02]  /*58e0*/  LOP3.LUT R18, R17.reuse, 0x20, RZ, 0x3c, !PT ;  /* 0x0000002011127812 */ /* 0x040fe400078e3cff */
[----:B------:R-:W-:Y:S01]  /*58f0*/  SHF.R.S32.HI R20, RZ, 0x1f, R3 ;  /* 0x0000001fff147819 */ /* 0x000fe20000011403 */
[----:B------:R1:W-:Y:S04]  /*5900*/  STL [R1+0x16c], R19 ;  /* 0x00016c1301007387 */ /* 0x0003e80000100800 */
[----:B------:R1:W-:Y:S01]  /*5910*/  STL [R1+0x168], R18 ;  /* 0x0001681201007387 */ /* 0x0003e20000100800 */
[----:B0-----:R-:W-:-:S05]  /*5920*/  LOP3.LUT R17, R17, 0x30, RZ, 0x3c, !PT ;  /* 0x0000003011117812 */ /* 0x001fca00078e3cff */
[----:B------:R1:W-:Y:S02]  /*5930*/  STL [R1+0x164], R17 ;  /* 0x0001641101007387 */ /* 0x0003e40000100800 */
.L_x_2:
[----:B------:R0:W-:Y:S01]  /*5940*/  STL [R1+0x1b8], R12 ;  /* 0x0001b80c01007387 */ /* 0x0001e20000100800 */
[C---:B------:R-:W-:Y:S02]  /*5950*/  ISETP.GT.AND P1, PT, R4.reuse, RZ, PT ;  /* 0x000000ff0400720c */ /* 0x040fe40003f24270 */
[----:B------:R-:W-:Y:S01]  /*5960*/  ISETP.GT.AND P3, PT, R4, 0x1, PT ;  /* 0x000000010400780c */ /* 0x000fe20003f64270 */
[----:B-----5:R2:W-:Y:S01]  /*5970*/  STL [R1+0x178], R2 ;  /* 0x0001780201007387 */ /* 0x0205e20000100800 */
[----:B------:R-:W-:Y:S02]  /*5980*/  IADD3 R20, P2, R6, UR13, RZ ;  /* 0x0000000d06147c10 */ /* 0x000fe4000ff5e0ff */
[----:B------:R-:W-:Y:S02]  /*5990*/  PRMT R160, RZ, 0x7610, R160 ;  /* 0x00007610ffa07816 */ /* 0x000fe400000000a0 */
[----:B------:R-:W-:Y:S01]  /*59a0*/  PRMT R161, RZ, 0x7610, R161 ;  /* 0x00007610ffa17816 */ /* 0x000fe200000000a1 */
[----:B0-----:R-:W0:Y:S01]  /*59b0*/  LDC R12, c[0x0][0x238] ;  /* 0x00008e00ff0c7b82 */ /* 0x001e220000000800 */
[----:B------:R-:W-:-:S03]  /*59c0*/  ISETP.GT.AND P0, PT, R4, 0x2, PT ;  /* 0x000000020400780c */ /* 0x000fc60003f04270 */
[----:B-1----:R-:W-:Y:S01]  /*59d0*/  @P1 IMAD.MOV.U32 R18, RZ, RZ, R6 ;  /* 0x000000ffff121224 */ /* 0x002fe200078e0006 */
[----:B------:R-:W-:Y:S01]  /*59e0*/  PRMT R162, RZ, 0x7610, R162 ;  /* 0x00007610ffa27816 */ /* 0x000fe200000000a2 */
[----:B------:R-:W-:Y:S01]  /*59f0*/  @P1 IMAD.MOV.U32 R19, RZ, RZ, R11 ;  /* 0x000000ffff131224 */ /* 0x000fe200078e000b */
[----:B------:R-:W-:Y:S01]  /*5a00*/  ISETP.GT.AND P4, PT, R4, 0x4, PT ;  /* 0x000000040400780c */ /* 0x000fe20003f84270 */
[----:B--2---:R-:W2:Y:S04]  /*5a10*/  LDL R2, [R1+0x15c] ;  /* 0x00015c0001027983 */ /* 0x004ea80000100800 */
[----:B------:R1:W3:Y:S01]  /*5a20*/  @P1 LDG.E.U8 R160, desc[UR14][R18.64] ;  /* 0x0000000e12a01981 */ /* 0x0002e2000c1e1100 */
[C---:B0-----:R-:W-:Y:S01]  /*5a30*/  LEA.HI.X.SX32 R21, R12.reuse, R11, 0x1, P2 ;  /* 0x0000000b0c157211 */ /* 0x041fe200010f0eff */
[----:B------:R-:W-:-:S04]  /*5a40*/  IMAD.SHL.U32 R17, R12, 0x2, RZ ;  /* 0x000000020c117824 */ /* 0x000fc800078e00ff */
[----:B------:R0:W4:Y:S01]  /*5a50*/  @P3 LDG.E.U8 R161, desc[UR14][R20.64] ;  /* 0x0000000e14a13981 */ /* 0x000122000c1e1100 */
[CC--:B-1----:R-:W-:Y:S02]  /*5a60*/  IADD3 R18, P1, R17.reuse, R6.reuse, RZ ;  /* 0x0000000611127210 */ /* 0x0c2fe40007f3e0ff */
[----:B------:R-:W-:Y:S02]  /*5a70*/  ISETP.GT.AND P3, PT, R4, 0x3, PT ;  /* 0x000000030400780c */ /* 0x000fe40003f64270 */
[----:B------:R-:W-:Y:S01]  /*5a80*/  LEA.HI.X.SX32 R19, R17, R11, 0x1, P1 ;  /* 0x0000000b11137211 */ /* 0x000fe200008f0eff */
[C---:B0-----:R-:W-:Y:S01]  /*5a90*/  IMAD R21, R12.reuse, 0x3, RZ ;  /* 0x000000030c157824 */ /* 0x041fe200078e02ff */
[----:B------:R-:W-:Y:S01]  /*5aa0*/  PRMT R163, RZ, 0x7610, R163 ;  /* 0x00007610ffa37816 */ /* 0x000fe200000000a3 */
[C---:B------:R-:W-:Y:S02]  /*5ab0*/  IMAD.SHL.U32 R17, R12.reuse, 0x4, RZ ;  /* 0x000000040c117824 */ /* 0x040fe400078e00ff */
[----:B------:R0:W2:Y:S01]  /*5ac0*/  @P0 LDG.E.U8 R162, desc[UR14][R18.64] ;  /* 0x0000000e12a20981 */ /* 0x0000a2000c1e1100 */
[----:B------:R-:W-:Y:S01]  /*5ad0*/  IADD3 R20, P2, R21, R6, RZ ;  /* 0x0000000615147210 */ /* 0x000fe20007f5e0ff */
[----:B------:R-:W-:Y:S01]  /*5ae0*/  IMAD R22, R12, 0x5, RZ ;  /* 0x000000050c167824 */ /* 0x000fe200078e02ff */
[----:B------:R-:W-:-:S02]  /*5af0*/  ISETP.GT.AND P0, PT, R4, 0x5, PT ;  /* 0x000000050400780c */ /* 0x000fc40003f04270 */
[----:B------:R-:W-:Y:S02]  /*5b00*/  LEA.HI.X.SX32 R21, R21, R11, 0x1, P2 ;  /* 0x0000000b15157211 */ /* 0x000fe400010f0eff */
[----:B0-----:R-:W-:-:S03]  /*5b10*/  IADD3 R18, P1, R17, R6, RZ ;  /* 0x0000000611127210 */ /* 0x001fc60007f3e0ff */
[----:B------:R0:W3:Y:S01]  /*5b20*/  @P3 LDG.E.U8 R163, desc[UR14][R20.64] ;  /* 0x0000000e14a33981 */ /* 0x0000e2000c1e1100 */
[----:B------:R-:W-:Y:S02]  /*5b30*/  PRMT R180, RZ, 0x7610, R180 ;  /* 0x00007610ffb47816 */ /* 0x000fe400000000b4 */
[----:B------:R-:W-:Y:S02]  /*5b40*/  LEA.HI.X.SX32 R19, R17, R11, 0x1, P1 ;  /* 0x0000000b11137211 */ /* 0x000fe400008f0eff */
[----:B------:R-:W-:Y:S01]  /*5b50*/  PRMT R181, RZ, 0x7610, R181 ;  /* 0x00007610ffb57816 */ /* 0x000fe200000000b5 */
[----:B------:R-:W-:Y:S01]  /*5b60*/  IMAD R17, R12, 0x6, RZ ;  /* 0x000000060c117824 */ /* 0x000fe200078e02ff */
[----:B------:R-:W-:Y:S01]  /*5b70*/  ISETP.GT.AND P3, PT, R4, 0x6, PT ;  /* 0x000000060400780c */ /* 0x000fe20003f64270 */
[----:B------:R1:W4:Y:S01]  /*5b80*/  @P4 LDG.E.U8 R180, desc[UR14][R18.64] ;  /* 0x0000000e12b44981 */ /* 0x000322000c1e1100 */
[----:B0-----:R-:W-:Y:S02]  /*5b90*/  IADD3 R20, P1, R22, R6, RZ ;  /* 0x0000000616147210 */ /* 0x001fe40007f3e0ff */
[----:B------:R-:W-:-:S02]  /*5ba0*/  ISETP.GT.AND P4, PT, R4, 0x7, PT ;  /* 0x000000070400780c */ /* 0x000fc40003f84270 */
[----:B------:R-:W-:Y:S01]  /*5bb0*/  LEA.HI.X.SX32 R21, R22, R11, 0x1, P1 ;  /* 0x0000000b16157211 */ /* 0x000fe200008f0eff */
[----:B------:R-:W-:Y:S01]  /*5bc0*/  IMAD R22, R12, 0x7, RZ ;  /* 0x000000070c167824 */ /* 0x000fe200078e02ff */
[----:B-1----:R-:W-:-:S03]  /*5bd0*/  IADD3 R18, P2, R17, R6, RZ ;  /* 0x0000000611127210 */ /* 0x002fc60007f5e0ff */
[----:B------:R0:W4:Y:S01]  /*5be0*/  @P0 LDG.E.U8 R181, desc[UR14][R20.64] ;  /* 0x0000000e14b50981 */ /* 0x000122000c1e1100 */
[----:B------:R-:W-:Y:S02]  /*5bf0*/  PRMT R182, RZ, 0x7610, R182 ;  /* 0x00007610ffb67816 */ /* 0x000fe400000000b6 */
[----:B------:R-:W-:Y:S02]  /*5c00*/  PRMT R183, RZ, 0x7610, R183 ;  /* 0x00007610ffb77816 */ /* 0x000fe400000000b7 */
[-C--:B------:R-:W-:Y:S02]  /*5c10*/  LEA.HI.X.SX32 R19, R17, R11.reuse, 0x1, P2 ;  /* 0x0000000b11137211 */ /* 0x080fe400010f0eff */
[----:B0-----:R-:W-:Y:S01]  /*5c20*/  IADD3 R20, P1, R22, R6, RZ ;  /* 0x0000000616147210 */ /* 0x001fe20007f3e0ff */
[----:B------:R-:W-:Y:S01]  /*5c30*/  IMAD.SHL.U32 R17, R12, 0x8, RZ ;  /* 0x000000080c117824 */ /* 0x000fe200078e00ff */
[----:B------:R-:W-:Y:S01]  /*5c40*/  ISETP.GT.AND P0, PT, R4, 0x8, PT ;  /* 0x000000080400780c */ /* 0x000fe20003f04270 */
[----:B------:R0:W4:Y:S01]  /*5c50*/  @P3 LDG.E.U8 R182, desc[UR14][R18.64] ;  /* 0x0000000e12b63981 */ /* 0x000122000c1e1100 */
[----:B------:R-:W-:-:S02]  /*5c60*/  LEA.HI.X.SX32 R21, R22, R11, 0x1, P1 ;  /* 0x0000000b16157211 */ /* 0x000fc400008f0eff */
[----:B------:R-:W-:-:S03]  /*5c70*/  ISETP.GT.AND P3, PT, R4, 0x9, PT ;  /* 0x000000090400780c */ /* 0x000fc60003f64270 */
[----:B------:R1:W4:Y:S01]  /*5c80*/  @P4 LDG.E.U8 R183, desc[UR14][R20.64] ;  /* 0x0000000e14b74981 */ /* 0x000322000c1e1100 */
[----:B------:R-:W-:Y:S02]  /*5c90*/  PRMT R184, RZ, 0x7610, R184 ;  /* 0x00007610ffb87816 */ /* 0x000fe400000000b8 */
[----:B0-----:R-:W-:Y:S01]  /*5ca0*/  IADD3 R18, P1, R17, R6, RZ ;  /* 0x0000000611127210 */ /* 0x001fe20007f3e0ff */
[----:B-1----:R-:W-:-:S03]  /*5cb0*/  IMAD R21, R12, 0x9, RZ ;  /* 0x000000090c157824 */ /* 0x002fc600078e02ff */
[-C--:B------:R-:W-:Y:S01]  /*5cc0*/  LEA.HI.X.SX32 R19, R17, R11.reuse, 0x1, P1 ;  /* 0x0000000b11137211 */ /* 0x080fe200008f0eff */
[----:B------:R-:W-:Y:S01]  /*5cd0*/  IMAD R17, R12, 0xa, RZ ;  /* 0x0000000a0c117824 */ /* 0x000fe200078e02ff */
[----:B------:R-:W-:Y:S02]  /*5ce0*/  ISETP.GT.AND P4, PT, R4, 0xa, PT ;  /* 0x0000000a0400780c */ /* 0x000fe40003f84270 */
[C---:B------:R-:W-:Y:S01]  /*5cf0*/  IADD3 R20, P2, R21.reuse, R6, RZ ;  /* 0x0000000615147210 */ /* 0x040fe20007f5e0ff */
[----:B------:R0:W4:Y:S01]  /*5d00*/  @P0 LDG.E.U8 R184, desc[UR14][R18.64] ;  /* 0x0000000e12b80981 */ /* 0x000122000c1e1100 */
[----:B------:R-:W-:Y:S01]  /*5d10*/  PRMT R185, RZ, 0x7610, R185 ;  /* 0x00007610ffb97816 */ /* 0x000fe200000000b9 */
[----:B------:R-:W-:Y:S01]  /*5d20*/  IMAD R22, R12, 0xb, RZ ;  /* 0x0000000b0c167824 */ /* 0x000fe200078e02ff */
[----:B------:R-:W-:Y:S02]  /*5d30*/  LEA.HI.X.SX32 R21, R21, R11, 0x1, P2 ;  /* 0x0000000b15157211 */ /* 0x000fe400010f0eff */
[----:B------:R-:W-:-:S02]  /*5d40*/  ISETP.GT.AND P0, PT, R4, 0xb, PT ;  /* 0x0000000b0400780c */ /* 0x000fc40003f04270 */
[----:B------:R-:W-:Y:S01]  /*5d50*/  PRMT R186, RZ, 0x7610, R186 ;  /* 0x00007610ffba7816 */ /* 0x000fe200000000ba */
[----:B------:R1:W4:Y:S01]  /*5d60*/  @P3 LDG.E.U8 R185, desc[UR14][R20.64] ;  /* 0x0000000e14b93981 */ /* 0x000322000c1e1100 */
[----:B0-----:R-:W-:-:S04]  /*5d70*/  IADD3 R18, P1, R17, R6, RZ ;  /* 0x0000000611127210 */ /* 0x001fc80007f3e0ff */
[----:B------:R-:W-:Y:S02]  /*5d80*/  LEA.HI.X.SX32 R19, R17, R11, 0x1, P1 ;  /* 0x0000000b11137211 */ /* 0x000fe400008f0eff */
[----:B-1----:R-:W-:-:S03]  /*5d90*/  IADD3 R20, P1, R22, R6, RZ ;  /* 0x0000000616147210 */ /* 0x002fc60007f3e0ff */
[----:B------:R0:W4:Y:S01]  /*5da0*/  @P4 LDG.E.U8 R186, desc[UR14][R18.64] ;  /* 0x0000000e12ba4981 */ /* 0x000122000c1e1100 */
[----:B------:R-:W-:Y:S01]  /*5db0*/  PRMT R187, RZ, 0x7610, R187 ;  /* 0x00007610ffbb7816 */ /* 0x000fe200000000bb */
[----:B------:R-:W-:Y:S01]  /*5dc0*/  IMAD R17, R12, 0xc, RZ ;  /* 0x0000000c0c117824 */ /* 0x000fe200078e02ff */
[----:B------:R-:W-:Y:S01]  /*5dd0*/  LEA.HI.X.SX32 R21, R22, R11, 0x1, P1 ;  /* 0x0000000b16157211 */ /* 0x000fe200008f0eff */
[----:B------:R-:W-:Y:S01]  /*5de0*/  IMAD R22, R12, 0xd, RZ ;  /* 0x0000000d0c167824 */ /* 0x000fe200078e02ff */
[C---:B------:R-:W-:Y:S02]  /*5df0*/  ISETP.GT.AND P3, PT, R4.reuse, 0xc, PT ;  /* 0x0000000c0400780c */ /* 0x040fe40003f64270 */
[----:B------:R-:W-:Y:S01]  /*5e00*/  ISETP.GT.AND P4, PT, R4, 0xd, PT ;  /* 0x0000000d0400780c */ /* 0x000fe20003f84270 */
[----:B------:R1:W4:Y:S01]  /*5e10*/  @P0 LDG.E.U8 R187, desc[UR14][R20.64] ;  /* 0x0000000e14bb0981 */ /* 0x000322000c1e1100 */
[----:B0-----:R-:W-:Y:S02]  /*5e20*/  IADD3 R18, P2, R17, R6, RZ ;  /* 0x0000000611127210 */ /* 0x001fe40007f5e0ff */
[----:B------:R-:W-:-:S02]  /*5e30*/  PRMT R192, RZ, 0x7610, R192 ;  /* 0x00007610ffc07816 */ /* 0x000fc400000000c0 */
[----:B------:R-:W-:Y:S02]  /*5e40*/  PRMT R193, RZ, 0x7610, R193 ;  /* 0x00007610ffc17816 */ /* 0x000fe400000000c1 */
[----:B-1----:R-:W-:Y:S02]  /*5e50*/  IADD3 R20, P1, R22, R6, RZ ;  /* 0x0000000616147210 */ /* 0x002fe40007f3e0ff */
[-C--:B------:R-:W-:Y:S01]  /*5e60*/  LEA.HI.X.SX32 R19, R17, R11.reuse, 0x1, P2 ;  /* 0x0000000b11137211 */ /* 0x080fe200010f0eff */
[----:B------:R-:W-:Y:S01]  /*5e70*/  IMAD R17, R12, 0xe, RZ ;  /* 0x0000000e0c117824 */ /* 0x000fe200078e02ff */
[----:B------:R-:W-:Y:S02]  /*5e80*/  LEA.HI.X.SX32 R21, R22, R11, 0x1, P1 ;  /* 0x0000000b16157211 */ /* 0x000fe400008f0eff */
[C---:B------:R-:W-:Y:S01]  /*5e90*/  ISETP.GT.AND P0, PT, R4.reuse, 0xe, PT ;  /* 0x0000000e0400780c */ /* 0x040fe20003f04270 */
[----:B------:R0:W4:Y:S01]  /*5ea0*/  @P3 LDG.E.U8 R192, desc[UR14][R18.64] ;  /* 0x0000000e12c03981 */ /* 0x000122000c1e1100 */
[----:B------:R-:W-:-:S03]  /*5eb0*/  ISETP.GT.AND P3, PT, R4, 0xf, PT ;  /* 0x0000000f0400780c */ /* 0x000fc60003f64270 */
[----:B------:R1:W4:Y:S01]  /*5ec0*/  @P4 LDG.E.U8 R193, desc[UR14][R20.64] ;  /* 0x0000000e14c14981 */ /* 0x000322000c1e1100 */
[----:B------:R-:W-:Y:S02]  /*5ed0*/  PRMT R194, RZ, 0x7610, R194 ;  /* 0x00007610ffc27816 */ /* 0x000fe400000000c2 */
[----:B0-----:R-:W-:Y:S01]  /*5ee0*/  IADD3 R18, P1, R17, R6, RZ ;  /* 0x0000000611127210 */ /* 0x001fe20007f3e0ff */
[----:B-1----:R-:W-:-:S03]  /*5ef0*/  IMAD R21, R12, 0xf, RZ ;  /* 0x0000000f0c157824 */ /* 0x002fc600078e02ff */
[-C--:B------:R-:W-:Y:S01]  /*5f00*/  LEA.HI.X.SX32 R19, R17, R11.reuse, 0x1, P1 ;  /* 0x0000000b11137211 */ /* 0x080fe200008f0eff */
[----:B------:R-:W-:Y:S01]  /*5f10*/  IMAD.SHL.U32 R17, R12, 0x10, RZ ;  /* 0x000000100c117824 */ /* 0x000fe200078e00ff */
        /* <DEDUP_REMOVED lines=97> */
[----:B------:R-:W-:Y:S01]  /*6530*/  IMAD.SHL.U32 R17, R12, 0x20, RZ ;  /* 0x000000200c117824 */ /* 0x000fe200078e00ff */
        /* <DEDUP_REMOVED lines=8> */
[----:B------:R-:W-:Y:S01]  /*65c0*/  LEA.HI.X.SX32 R19, R17, R11, 0x1, P1 ;  /* 0x0000000b11137211 */ /* 0x000fe200008f0eff */
[----:B------:R-:W-:Y:S01]  /*65d0*/  IMAD R17, R12, 0x22, RZ ;  /* 0x000000220c117824 */ /* 0x000fe200078e02ff */
[----:B------:R-:W-:-:S03]  /*65e0*/  IADD3 R22, P2, R21, R6, RZ ;  /* 0x0000000615167210 */ /* 0x000fc60007f5e0ff */
[----:B------:R0:W4:Y:S01]  /*65f0*/  @P0 LDG.E.U8 R152, desc[UR14][R18.64] ;  /* 0x0000000e12980981 */ /* 0x000122000c1e1100 */
[C---:B------:R-:W-:Y:S02]  /*6600*/  ISETP.GT.AND P4, PT, R4.reuse, 0x22, PT ;  /* 0x000000220400780c */ /* 0x040fe40003f84270 */
[----:B------:R-:W-:Y:S02]  /*6610*/  PRMT R153, RZ, 0x7610, R153 ;  /* 0x00007610ff997816 */ /* 0x000fe40000000099 */
[-C--:B------:R-:W-:Y:S02]  /*6620*/  LEA.HI.X.SX32 R23, R21, R11.reuse, 0x1, P2 ;  /* 0x0000000b15177211 */ /* 0x080fe400010f0eff */
[C---:B------:R-:W-:Y:S02]  /*6630*/  IADD3 R20, P1, R17.reuse, R6, RZ ;  /* 0x0000000611147210 */ /* 0x040fe40007f3e0ff */
[----:B------:R-:W-:Y:S01]  /*6640*/  ISETP.GT.AND P0, PT, R4, 0x23, PT ;  /* 0x000000230400780c */ /* 0x000fe20003f04270 */
[C---:B0-----:R-:W-:Y:S01]  /*6650*/  IMAD R18, R12.reuse, 0x23, RZ ;  /* 0x000000230c127824 */ /* 0x041fe200078e02ff */
[----:B------:R-:W-:Y:S01]  /*6660*/  LEA.HI.X.SX32 R21, R17, R11, 0x1, P1 ;  /* 0x0000000b11157211 */ /* 0x000fe200008f0eff */
[----:B------:R0:W4:Y:S01]  /*6670*/  @P3 LDG.E.U8 R153, desc[UR14][R22.64] ;  /* 0x0000000e16993981 */ /* 0x000122000c1e1100 */
[----:B------:R-:W-:Y:S01]  /*6680*/  PRMT R19, RZ, 0x7610, R19 ;  /* 0x00007610ff137816 */ /* 0x000fe20000000013 */
[----:B------:R-:W-:Y:S01]  /*6690*/  IMAD R17, R12, 0x24, RZ ;  /* 0x000000240c117824 */ /* 0x000fe200078e02ff */
[----:B------:R-:W-:-:S02]  /*66a0*/  ISETP.GT.AND P3, PT, R4, 0x24, PT ;  /* 0x000000240400780c */ /* 0x000fc40003f64270 */
[----:B------:R-:W-:Y:S02]  /*66b0*/  PRMT R154, RZ, 0x7610, R154 ;  /* 0x00007610ff9a7816 */ /* 0x000fe4000000009a */
[----:B------:R1:W4:Y:S01]  /*66c0*/  @P4 LDG.E.U8 R19, desc[UR14][R20.64] ;  /* 0x0000000e14134981 */ /* 0x000322000c1e1100 */
[----:B0-----:R-:W-:-:S04]  /*66d0*/  IADD3 R22, P1, R18, R6, RZ ;  /* 0x0000000612167210 */ /* 0x001fc80007f3e0ff */
[----:B------:R-:W-:Y:S01]  /*66e0*/  LEA.HI.X.SX32 R23, R18, R11, 0x1, P1 ;  /* 0x0000000b12177211 */ /* 0x000fe200008f0eff */
[----:B------:R-:W-:Y:S01]  /*66f0*/  IMAD R18, R12, 0x25, RZ ;  /* 0x000000250c127824 */ /* 0x000fe200078e02ff */
[----:B-1----:R-:W-:-:S03]  /*6700*/  IADD3 R20, P2, R17, R6, RZ ;  /* 0x0000000611147210 */ /* 0x002fc60007f5e0ff */
[----:B------:R0:W4:Y:S01]  /*6710*/  @P0 LDG.E.U8 R154, desc[UR14][R22.64] ;  /* 0x0000000e169a0981 */ /* 0x000122000c1e1100 */
[----:B------:R-:W-:Y:S02]  /*6720*/  ISETP.GT.AND P4, PT, R4, 0x25, PT ;  /* 0x000000250400780c */ /* 0x000fe40003f84270 */
[-C--:B------:R-:W-:Y:S01]  /*6730*/  LEA.HI.X.SX32 R21, R17, R11.reuse, 0x1, P2 ;  /* 0x0000000b11157211 */ /* 0x080fe200010f0eff */
[----:B------:R-:W-:Y:S01]  /*6740*/  IMAD R17, R12, 0x26, RZ ;  /* 0x000000260c117824 */ /* 0x000fe200078e02ff */
[----:B------:R-:W-:Y:S02]  /*6750*/  IADD3 R156, P1, R18, R6, RZ ;  /* 0x00000006129c7210 */ /* 0x000fe40007f3e0ff */
[----:B------:R-:W-:Y:S02]  /*6760*/  ISETP.GT.AND P0, PT, R4, 0x26, PT ;  /* 0x000000260400780c */ /* 0x000fe40003f04270 */
[----:B0-----:R-:W-:Y:S01]  /*6770*/  PRMT R23, RZ, 0x7610, R23 ;  /* 0x00007610ff177816 */ /* 0x001fe20000000017 */
[----:B------:R-:W-:Y:S01]  /*6780*/  IMAD R22, R12, 0x27, RZ ;  /* 0x000000270c167824 */ /* 0x000fe200078e02ff */
[----:B------:R-:W-:-:S02]  /*6790*/  LEA.HI.X.SX32 R157, R18, R11, 0x1, P1 ;  /* 0x0000000b129d7211 */ /* 0x000fc400008f0eff */
[----:B------:R-:W-:Y:S02]  /*67a0*/  PRMT R155, RZ, 0x7610, R155 ;  /* 0x00007610ff9b7816 */ /* 0x000fe4000000009b */
[----:B------:R0:W4:Y:S01]  /*67b0*/  @P3 LDG.E.U8 R23, desc[UR14][R20.64] ;  /* 0x0000000e14173981 */ /* 0x000122000c1e1100 */
[----:B------:R-:W-:Y:S02]  /*67c0*/  ISETP.GT.AND P3, PT, R4, 0x27, PT ;  /* 0x000000270400780c */ /* 0x000fe40003f64270 */
[----:B------:R-:W-:Y:S01]  /*67d0*/  PRMT R18, RZ, 0x7610, R18 ;  /* 0x00007610ff127816 */ /* 0x000fe20000000012 */
[----:B------:R1:W4:Y:S01]  /*67e0*/  @P4 LDG.E.U8 R155, desc[UR14][R156.64] ;  /* 0x0000000e9c9b4981 */ /* 0x000322000c1e1100 */
[-C--:B------:R-:W-:Y:S02]  /*67f0*/  IADD3 R188, P2, R22, R6.reuse, RZ ;  /* 0x0000000616bc7210 */ /* 0x080fe40007f5e0ff */
[----:B0-----:R-:W-:-:S04]  /*6800*/  IADD3 R20, P1, R17, R6, RZ ;  /* 0x0000000611147210 */ /* 0x001fc80007f3e0ff */
[-C--:B------:R-:W-:Y:S01]  /*6810*/  LEA.HI.X.SX32 R21, R17, R11.reuse, 0x1, P1 ;  /* 0x0000000b11157211 */ /* 0x080fe200008f0eff */
[----:B------:R-:W-:Y:S01]  /*6820*/  IMAD R17, R12, 0x28, RZ ;  /* 0x000000280c117824 */ /* 0x000fe200078e02ff */
[----:B------:R-:W-:Y:S02]  /*6830*/  ISETP.GT.AND P4, PT, R4, 0x28, PT ;  /* 0x000000280400780c */ /* 0x000fe40003f84270 */
[----:B-1----:R-:W-:Y:S01]  /*6840*/  PRMT R156, RZ, 0x7610, R156 ;  /* 0x00007610ff9c7816 */ /* 0x002fe2000000009c */
[----:B------:R0:W4:Y:S01]  /*6850*/  @P0 LDG.E.U8 R18, desc[UR14][R20.64] ;  /* 0x0000000e14120981 */ /* 0x000122000c1e1100 */
[-C--:B------:R-:W-:Y:S02]  /*6860*/  LEA.HI.X.SX32 R189, R22, R11.reuse, 0x1, P2 ;  /* 0x0000000b16bd7211 */ /* 0x080fe400010f0eff */
[C---:B------:R-:W-:Y:S02]  /*6870*/  IADD3 R158, P1, R17.reuse, R6, RZ ;  /* 0x00000006119e7210 */ /* 0x040fe40007f3e0ff */
[----:B------:R-:W-:Y:S01]  /*6880*/  ISETP.GT.AND P0, PT, R4, 0x29, PT ;  /* 0x000000290400780c */ /* 0x000fe20003f04270 */
[----:B------:R1:W4:Y:S01]  /*6890*/  @P3 LDG.E.U8 R156, desc[UR14][R188.64] ;  /* 0x0000000ebc9c3981 */ /* 0x000322000c1e1100 */
[----:B0-----:R-:W-:Y:S01]  /*68a0*/  IMAD R21, R12, 0x29, RZ ;  /* 0x000000290c157824 */ /* 0x001fe200078e02ff */
[----:B------:R-:W-:-:S02]  /*68b0*/  LEA.HI.X.SX32 R159, R17, R11, 0x1, P1 ;  /* 0x0000000b119f7211 */ /* 0x000fc400008f0eff */
[----:B------:R-:W-:Y:S02]  /*68c0*/  PRMT R20, RZ, 0x7610, R20 ;  /* 0x00007610ff147816 */ /* 0x000fe40000000014 */
[C---:B-1----:R-:W-:Y:S01]  /*68d0*/  IADD3 R188, P1, R21.reuse, R6, RZ ;  /* 0x0000000615bc7210 */ /* 0x042fe20007f3e0ff */
[----:B------:R-:W-:Y:S01]  /*68e0*/  IMAD R22, R12, 0x2a, RZ ;  /* 0x0000002a0c167824 */ /* 0x000fe200078e02ff */
[----:B------:R-:W-:Y:S02]  /*68f0*/  PRMT R17, RZ, 0x7610, R17 ;  /* 0x00007610ff117816 */ /* 0x000fe40000000011 */
[----:B------:R0:W4:Y:S01]  /*6900*/  @P4 LDG.E.U8 R20, desc[UR14][R158.64] ;  /* 0x0000000e9e144981 */ /* 0x000122000c1e1100 */
[----:B------:R-:W-:Y:S01]  /*6910*/  ISETP.GT.AND P3, PT, R4, 0x2a, PT ;  /* 0x0000002a0400780c */ /* 0x000fe20003f64270 */
[----:B------:R-:W-:Y:S01]  /*6920*/  IMAD R157, R12, 0x2b, RZ ;  /* 0x0000002b0c9d7824 */ /* 0x000fe200078e02ff */
[----:B------:R-:W-:Y:S02]  /*6930*/  LEA.HI.X.SX32 R189, R21, R11, 0x1, P1 ;  /* 0x0000000b15bd7211 */ /* 0x000fe400008f0eff */
[----:B------:R-:W-:-:S03]  /*6940*/  ISETP.GT.AND P4, PT, R4, 0x2b, PT ;  /* 0x0000002b0400780c */ /* 0x000fc60003f84270 */
[----:B------:R1:W4:Y:S01]  /*6950*/  @P0 LDG.E.U8 R17, desc[UR14][R188.64] ;  /* 0x0000000ebc110981 */ /* 0x000322000c1e1100 */
[-C--:B0-----:R-:W-:Y:S02]  /*6960*/  IADD3 R158, P2, R22, R6.reuse, RZ ;  /* 0x00000006169e7210 */ /* 0x081fe40007f5e0ff */
[----:B------:R-:W-:Y:S01]  /*6970*/  PRMT R21, RZ, 0x7610, R21 ;  /* 0x00007610ff157816 */ /* 0x000fe20000000015 */
[----:B------:R-:W-:Y:S01]  /*6980*/  IMAD R190, R12, 0x2c, RZ ;  /* 0x0000002c0cbe7824 */ /* 0x000fe200078e02ff */
[----:B------:R-:W-:Y:S02]  /*6990*/  LEA.HI.X.SX32 R159, R22, R11, 0x1, P2 ;  /* 0x0000000b169f7211 */ /* 0x000fe400010f0eff */
[----:B-1----:R-:W-:-:S03]  /*69a0*/  IADD3 R188, P1, R157, R6, RZ ;  /* 0x000000069dbc7210 */ /* 0x002fc60007f3e0ff */
[----:B------:R0:W4:Y:S01]  /*69b0*/  @P3 LDG.E.U8 R21, desc[UR14][R158.64] ;  /* 0x0000000e9e153981 */ /* 0x000122000c1e1100 */
[----:B------:R-:W-:Y:S02]  /*69c0*/  PRMT R22, RZ, 0x7610, R22 ;  /* 0x00007610ff167816 */ /* 0x000fe40000000016 */
[----:B------:R-:W-:Y:S02]  /*69d0*/  ISETP.GT.AND P0, PT, R4, 0x2c, PT ;  /* 0x0000002c0400780c */ /* 0x000fe40003f04270 */
[----:B------:R-:W-:Y:S01]  /*69e0*/  LEA.HI.X.SX32 R189, R157, R11, 0x1, P1 ;  /* 0x0000000b9dbd7211 */ /* 0x000fe200008f0eff */
[----:B------:R-:W-:Y:S01]  /*69f0*/  IMAD R196, R12, 0x2e, RZ ;  /* 0x0000002e0cc47824 */ /* 0x000fe200078e02ff */
[----:B------:R-:W-:Y:S02]  /*6a00*/  ISETP.GT.AND P3, PT, R4, 0x2d, PT ;  /* 0x0000002d0400780c */ /* 0x000fe40003f64270 */
[----:B0-----:R-:W-:Y:S01]  /*6a10*/  IADD3 R158, P1, R190, R6, RZ ;  /* 0x00000006be9e7210 */ /* 0x001fe20007f3e0ff */
[----:B------:R0:W4:Y:S01]  /*6a20*/  @P4 LDG.E.U8 R22, desc[UR14][R188.64] ;  /* 0x0000000ebc164981 */ /* 0x000122000c1e1100 */
[----:B------:R-:W-:-:S02]  /*6a30*/  PRMT R157, RZ, 0x7610, R157 ;  /* 0x00007610ff9d7816 */ /* 0x000fc4000000009d */
[----:B------:R-:W-:Y:S02]  /*6a40*/  LEA.HI.X.SX32 R159, R190, R11, 0x1, P1 ;  /* 0x0000000bbe9f7211 */ /* 0x000fe400008f0eff */
[----:B------:R-:W-:-:S03]  /*6a50*/  ISETP.GT.AND P4, PT, R4, 0x2e, PT ;  /* 0x0000002e0400780c */ /* 0x000fc60003f84270 */
[----:B------:R1:W4:Y:S01]  /*6a60*/  @P0 LDG.E.U8 R157, desc[UR14][R158.64] ;  /* 0x0000000e9e9d0981 */ /* 0x000322000c1e1100 */
[----:B0-----:R-:W-:Y:S01]  /*6a70*/  IMAD R189, R12, 0x2d, RZ ;  /* 0x0000002d0cbd7824 */ /* 0x001fe200078e02ff */
[----:B------:R-:W-:-:S04]  /*6a80*/  IADD3 R188, P1, R196, R6, RZ ;  /* 0x00000006c4bc7210 */ /* 0x000fc80007f3e0ff */
[C---:B------:R-:W-:Y:S01]  /*6a90*/  IADD3 R190, P2, R189.reuse, R6, RZ ;  /* 0x00000006bdbe7210 */ /* 0x040fe20007f5e0ff */
[----:B------:R-:W-:Y:S01]  /*6aa0*/  IMAD R197, R12, 0x2f, RZ ;  /* 0x0000002f0cc57824 */ /* 0x000fe200078e02ff */
[----:B-1----:R-:W-:Y:S02]  /*6ab0*/  PRMT R159, RZ, 0x7610, R159 ;  /* 0x00007610ff9f7816 */ /* 0x002fe4000000009f */
[-C--:B------:R-:W-:Y:S02]  /*6ac0*/  LEA.HI.X.SX32 R191, R189, R11.reuse, 0x1, P2 ;  /* 0x0000000bbdbf7211 */ /* 0x080fe400010f0eff */
[----:B------:R-:W-:Y:S02]  /*6ad0*/  PRMT R158, RZ, 0x7610, R158 ;  /* 0x00007610ff9e7816 */ /* 0x000fe4000000009e */
[----:B------:R-:W-:Y:S01]  /*6ae0*/  ISETP.GT.AND P0, PT, R4, 0x2f, PT ;  /* 0x0000002f0400780c */ /* 0x000fe20003f04270 */
[----:B------:R0:W4:Y:S01]  /*6af0*/  @P3 LDG.E.U8 R159, desc[UR14][R190.64] ;  /* 0x0000000ebe9f3981 */ /* 0x000122000c1e1100 */
[----:B------:R-:W-:-:S02]  /*6b00*/  LEA.HI.X.SX32 R189, R196, R11, 0x1, P1 ;  /* 0x0000000bc4bd7211 */ /* 0x000fc400008f0eff */
[----:B------:R-:W-:-:S03]  /*6b10*/  ISETP.GT.AND P2, PT, R4, 0x30, PT ;  /* 0x000000300400780c */ /* 0x000fc60003f44270 */
[----:B------:R1:W4:Y:S01]  /*6b20*/  @P4 LDG.E.U8 R158, desc[UR14][R188.64] ;  /* 0x0000000ebc9e4981 */ /* 0x000322000c1e1100 */
[----:B------:R-:W-:Y:S02]  /*6b30*/  PRMT R196, RZ, 0x7610, R196 ;  /* 0x00007610ffc47816 */ /* 0x000fe400000000c4 */
[----:B0-----:R-:W-:-:S04]  /*6b40*/  IADD3 R190, P1, R197, R6, RZ ;  /* 0x00000006c5be7210 */ /* 0x001fc80007f3e0ff */
[----:B------:R-:W-:Y:S01]  /*6b50*/  LEA.HI.X.SX32 R191, R197, R11, 0x1, P1 ;  /* 0x0000000bc5bf7211 */ /* 0x000fe200008f0eff */
[----:B-1----:R-:W-:-:S04]  /*6b60*/  IMAD R189, R12, 0x30, RZ ;  /* 0x000000300cbd7824 */ /* 0x002fc800078e02ff */
[----:B------:R0:W4:Y:S01]  /*6b70*/  @P0 LDG.E.U8 R196, desc[UR14][R190.64] ;  /* 0x0000000ebec40981 */ /* 0x000122000c1e1100 */
[----:B------:R-:W-:-:S04]  /*6b80*/  IADD3 R188, P1, R189, R6, RZ ;  /* 0x00000006bdbc7210 */ /* 0x000fc80007f3e0ff */
[----:B------:R-:W-:Y:S02]  /*6b90*/  LEA.HI.X.SX32 R189, R189, R11, 0x1, P1 ;  /* 0x0000000bbdbd7211 */ /* 0x000fe400008f0eff */
[----:B0-----:R-:W-:Y:S01]  /*6ba0*/  PRMT R190, RZ, 0x7610, R190 ;  /* 0x00007610ffbe7816 */ /* 0x001fe200000000be */
[----:B------:R-:W-:Y:S01]  /*6bb0*/  IMAD R191, R12, 0x31, RZ ;  /* 0x000000310cbf7824 */ /* 0x000fe200078e02ff */
[----:B------:R-:W-:-:S04]  /*6bc0*/  ISETP.GT.AND P1, PT, R4, 0x31, PT ;  /* 0x000000310400780c */ /* 0x000fc80003f24270 */
[----:B------:R0:W4:Y:S02]  /*6bd0*/  @P2 LDG.E.U8 R190, desc[UR14][R188.64] ;  /* 0x0000000ebcbe2981 */ /* 0x000124000c1e1100 */
[----:B0-----:R-:W-:-:S04]  /*6be0*/  IADD3 R188, P0, R191, R6, RZ ;  /* 0x00000006bfbc7210 */ /* 0x001fc80007f1e0ff */
[----:B------:R-:W-:Y:S02]  /*6bf0*/  LEA.HI.X.SX32 R189, R191, R11, 0x1, P0 ;  /* 0x0000000bbfbd7211 */ /* 0x000fe400000f0eff */
[----:B------:R-:W-:-:S06]  /*6c00*/  PRMT R191, RZ, 0x7610, R191 ;  /* 0x00007610ffbf7816 */ /* 0x000fcc00000000bf */
[----:B------:R0:W4:Y:S01]  /*6c10*/  @P1 LDG.E.U8 R191, desc[UR14][R188.64] ;  /* 0x0000000ebcbf1981 */ /* 0x000122000c1e1100 */
[----:B------:R-:W-:Y:S01]  /*6c20*/  ISETP.GT.AND P1, PT, R4, 0x32, PT ;  /* 0x000000320400780c */ /* 0x000fe20003f24270 */
[----:B0-----:R-:W-:Y:S01]  /*6c30*/  IMAD R189, R12, 0x32, RZ ;  /* 0x000000320cbd7824 */ /* 0x001fe200078e02ff */
[----:B------:R-:W-:-:S04]  /*6c40*/  PRMT R197, RZ, 0x7610, R197 ;  /* 0x00007610ffc57816 */ /* 0x000fc800000000c5 */
[----:B------:R-:W-:-:S04]  /*6c50*/  IADD3 R188, P0, R189, R6, RZ ;  /* 0x00000006bdbc7210 */ /* 0x000fc80007f1e0ff */
[----:B------:R-:W-:-:S05]  /*6c60*/  LEA.HI.X.SX32 R189, R189, R11, 0x1, P0 ;  /* 0x0000000bbdbd7211 */ /* 0x000fca00000f0eff */
        /* <DEDUP_REMOVED lines=72> */
[----:B------:R0:W4:Y:S04]  /*70f0*/  @P1 LDG.E.U8 R209, desc[UR14][R188.64] ;  /* 0x0000000ebcd11981 */ /* 0x000128000c1e1100 */
[----:B------:R1:W-:Y:S01]  /*7100*/  STL [R1+0x1bc], R6 ;  /* 0x0001bc0601007387 */ /* 0x0003e20000100800 */
[----:B0-----:R-:W-:-:S05]  /*7110*/  IMAD R189, R12, 0x3f, RZ ;  /* 0x0000003f0cbd7824 */ /* 0x001fca00078e02ff */
[C---:B------:R-:W-:Y:S02]  /*7120*/  IADD3 R188, P0, R189.reuse, R6, RZ ;  /* 0x00000006bdbc7210 */ /* 0x040fe40007f1e0ff */
[----:B-1----:R-:W4:Y:S02]  /*7130*/  LDL R6, [R1+0x160] ;  /* 0x0001600001067983 */ /* 0x002f240000100800 */
[----:B------:R-:W-:Y:S02]  /*7140*/  LEA.HI.X.SX32 R189, R189, R11, 0x1, P0 ;  /* 0x0000000bbdbd7211 */ /* 0x000fe400000f0eff */
[----:B------:R-:W-:Y:S02]  /*7150*/  ISETP.GE.AND P0, PT, R5, R4, PT ;  /* 0x000000040500720c */ /* 0x000fe40003f06270 */
[----:B------:R-:W4:Y:S01]  /*7160*/  LDL.LU R5, [R1+0x158] ;  /* 0x0001580001057983 */ /* 0x000f220000300800 */
[----:B------:R-:W-:Y:S02]  /*7170*/  ISETP.GT.AND P1, PT, R4, 0x3f, PT ;  /* 0x0000003f0400780c */ /* 0x000fe40003f24270 */
[----:B------:R-:W-:-:S11]  /*7180*/  PRMT R210, RZ, 0x7610, R210 ;  /* 0x00007610ffd27816 */ /* 0x000fd600000000d2 */
[----:B------:R0:W4:Y:S01]  /*7190*/  @P1 LDG.E.U8 R210, desc[UR14][R188.64] ;  /* 0x0000000ebcd21981 */ /* 0x000122000c1e1100 */
[----:B--2---:R-:W-:Y:S02]  /*71a0*/  LOP3.LUT R162, R162, 0xffff, RZ, 0xc0, !PT ;  /* 0x0000ffffa2a27812 */ /* 0x004fe400078ec0ff */
[----:B---3--:R-:W-:Y:S02]  /*71b0*/  LOP3.LUT R163, R163, 0xffff, RZ, 0xc0, !PT ;  /* 0x0000ffffa3a37812 */ /* 0x008fe400078ec0ff */
[----:B----4-:R-:W-:Y:S02]  /*71c0*/  LOP3.LUT R180, R180, 0xffff, RZ, 0xc0, !PT ;  /* 0x0000ffffb4b47812 */ /* 0x010fe400078ec0ff */
[----:B------:R-:W-:Y:S02]  /*71d0*/  LOP3.LUT R181, R181, 0xffff, RZ, 0xc0, !PT ;  /* 0x0000ffffb5b57812 */ /* 0x000fe400078ec0ff */
[----:B------:R-:W-:Y:S02]  /*71e0*/  LOP3.LUT R182, R182, 0xffff, RZ, 0xc0, !PT ;  /* 0x0000ffffb6b67812 */ /* 0x000fe400078ec0ff */
[----:B------:R-:W-:-:S02]  /*71f0*/  LOP3.LUT R183, R183, 0xffff, RZ, 0xc0, !PT ;  /* 0x0000ffffb7b77812 */ /* 0x000fc400078ec0ff */
[----:B------:R-:W-:Y:S02]  /*7200*/  LOP3.LUT R184, R184, 0xffff, RZ, 0xc0, !PT ;  /* 0x0000ffffb8b87812 */ /* 0x000fe400078ec0ff */
[----:B------:R-:W-:Y:S02]  /*7210*/  LOP3.LUT R185, R185, 0xffff, RZ, 0xc0, !PT ;  /* 0x0000ffffb9b97812 */ /* 0x000fe400078ec0ff */
[----:B------:R-:W-:Y:S02]  /*7220*/  LOP3.LUT R186, R186, 0xffff, RZ, 0xc0, !PT ;  /* 0x0000ffffbaba7812 */ /* 0x000fe400078ec0ff */
[----:B------:R-:W-:Y:S02]  /*7230*/  LOP3.LUT R187, R187, 0xffff, RZ, 0xc0, !PT ;  /* 0x0000ffffbbbb7812 */ /* 0x000fe400078ec0ff */
[----:B------:R-:W-:Y:S02]  /*7240*/  LOP3.LUT R192, R192, 0xffff, RZ, 0xc0, !PT ;  /* 0x0000ffffc0c07812 */ /* 0x000fe400078ec0ff */
[----:B------:R-:W-:-:S02]  /*7250*/  LOP3.LUT R193, R193, 0xffff, RZ, 0xc0, !PT ;  /* 0x0000ffffc1c17812 */ /* 0x000fc400078ec0ff */
[----:B------:R-:W-:Y:S02]  /*7260*/  LOP3.LUT R160, R160, 0xffff, RZ, 0xc0, !PT ;  /* 0x0000ffffa0a07812 */ /* 0x000fe400078ec0ff */
[----:B------:R-:W-:Y:S02]  /*7270*/  LOP3.LUT R194, R194, 0xffff, RZ, 0xc0, !PT ;  /* 0x0000ffffc2c27812 */ /* 0x000fe400078ec0ff */
[----:B------:R-:W-:Y:S02]  /*7280*/  LOP3.LUT R195, R195, 0xffff, RZ, 0xc0, !PT ;  /* 0x0000ffffc3c37812 */ /* 0x000fe400078ec0ff */
[----:B------:R-:W-:Y:S02]  /*7290*/  LOP3.LUT R161, R161, 0xffff, RZ, 0xc0, !PT ;  /* 0x0000ffffa1a17812 */ /* 0x000fe400078ec0ff */
[----:B0-----:R-:W-:Y:S02]  /*72a0*/  PRMT R188, R162, 0x3340, R163 ;  /* 0x00003340a2bc7816 */ /* 0x001fe400000000a3 */
[----:B------:R-:W-:-:S02]  /*72b0*/  PRMT R180, R180, 0x3340, R181 ;  /* 0x00003340b4b47816 */ /* 0x000fc400000000b5 */
[----:B------:R-:W-:Y:S02]  /*72c0*/  PRMT R182, R182, 0x3340, R183 ;  /* 0x00003340b6b67816 */ /* 0x000fe400000000b7 */
[----:B------:R-:W-:Y:S02]  /*72d0*/  PRMT R184, R184, 0x3340, R185 ;  /* 0x00003340b8b87816 */ /* 0x000fe400000000b9 */
[----:B------:R-:W-:Y:S02]  /*72e0*/  PRMT R162, R186, 0x3340, R187 ;  /* 0x00003340baa27816 */ /* 0x000fe400000000bb */
[----:B------:R-:W-:Y:S02]  /*72f0*/  PRMT R192, R192, 0x3340, R193 ;  /* 0x00003340c0c07816 */ /* 0x000fe400000000c1 */
[----:B------:R-:W-:Y:S02]  /*7300*/  PRMT R163, R194, 0x3340, R195 ;  /* 0x00003340c2a37816 */ /* 0x000fe400000000c3 */
[----:B------:R-:W-:-:S02]  /*7310*/  PRMT R160, R160, 0x3340, R161 ;  /* 0x00003340a0a07816 */ /* 0x000fc400000000a1 */
[----:B------:R-:W-:Y:S02]  /*7320*/  PRMT R161, R180, 0x5410, R182 ;  /* 0x00005410b4a17816 */ /* 0x000fe400000000b6 */
[----:B------:R-:W-:Y:S02]  /*7330*/  PRMT R162, R184, 0x5410, R162 ;  /* 0x00005410b8a27816 */ /* 0x000fe400000000a2 */
[----:B------:R-:W-:Y:S02]  /*7340*/  PRMT R163, R192, 0x5410, R163 ;  /* 0x00005410c0a37816 */ /* 0x000fe400000000a3 */
[----:B------:R-:W-:Y:S01]  /*7350*/  PRMT R160, R160, 0x5410, R188 ;  /* 0x00005410a0a07816 */ /* 0x000fe200000000bc */
[----:B------:R-:W-:Y:S01]  /*7360*/  BAR.SYNC.DEFER_BLOCKING 0x0 ;  /* 0x0000000000007b1d */ /* 0x000fe20000010000 */
[----:B------:R-:W-:Y:S02]  /*7370*/  IADD3 RZ, P1, R3, R9, RZ ;  /* 0x0000000903ff7210 */ /* 0x000fe40007f3e0ff */
[----:B------:R-:W-:-:S02]  /*7380*/  SHF.R.S32.HI R12, RZ, 0x1f, R3 ;  /* 0x0000001fff0c7819 */ /* 0x000fc40000011403 */
[----:B------:R-:W-:Y:S02]  /*7390*/  PRMT R180, RZ, 0x7610, R180 ;  /* 0x00007610ffb47816 */ /* 0x000fe400000000b4 */
[----:B------:R-:W-:Y:S02]  /*73a0*/  PRMT R181, RZ, 0x7610, R181 ;  /* 0x00007610ffb57816 */ /* 0x000fe400000000b5 */
[----:B------:R-:W-:Y:S01]  /*73b0*/  PRMT R182, RZ, 0x7610, R182 ;  /* 0x00007610ffb67816 */ /* 0x000fe200000000b6 */
[----:B------:R0:W-:Y:S02]  /*73c0*/  STS.128 [R6+UR12], R160 ;  /* 0x000000a006007988 */ /* 0x0001e40008000c0c */
[C---:B0-----:R-:W-:Y:S01]  /*73d0*/  IMAD.X R161, R12.reuse, 0x1, R229, P1 ;  /* 0x000000010ca17824 */ /* 0x041fe200008e06e5 */
[C---:B------:R-:W-:Y:S01]  /*73e0*/  IADD3 R162, P1, R3.reuse, R0, RZ ;  /* 0x0000000003a27210 */ /* 0x040fe20007f3e0ff */
[C---:B------:R-:W-:Y:S01]  /*73f0*/  IMAD.IADD R160, R3.reuse, 0x1, R9 ;  /* 0x0000000103a07824 */ /* 0x040fe200078e0209 */
[----:B------:R-:W2:Y:S03]  /*7400*/  LDL R6, [R1+0xf8] ;  /* 0x0000f80001067983 */ /* 0x000ea60000100800 */
[----:B------:R-:W-:Y:S01]  /*7410*/  IMAD.X R163, R12, 0x1, R16, P1 ;  /* 0x000000010ca37824 */ /* 0x000fe200008e0610 */
[----:B------:R0:W3:Y:S04]  /*7420*/  @!P0 LDG.E.U8 R180, desc[UR14][R160.64] ;  /* 0x0000000ea0b48981 */ /* 0x0000e8000c1e1100 */
[----:B------:R-:W4:Y:S01]  /*7430*/  @!P0 LDG.E.U8 R181, desc[UR14][R162.64] ;  /* 0x0000000ea2b58981 */ /* 0x000f22000c1e1100 */
[----:B0-----:R-:W-:-:S03]  /*7440*/  IADD3 R160, P1, R3, R2, RZ ;  /* 0x0000000203a07210 */ /* 0x001fc60007f3e0ff */
[----:B------:R-:W3:Y:S02]  /*7450*/  LDL R2, [R1+0xdc] ;  /* 0x0000dc0001027983 */ /* 0x000ee40000100800 */
[----:B------:R-:W-:Y:S02]  /*7460*/  IMAD.X R161, R12, 0x1, R5, P1 ;  /* 0x000000010ca17824 */ /* 0x000fe400008e0605 */
[----:B------:R-:W2:Y:S04]  /*7470*/  LDL R162, [R1+0x118] ;  /* 0x0001180001a27983 */ /* 0x000ea80000100800 */
[----:B------:R-:W4:Y:S04]  /*7480*/  LDL R163, [R1+0xfc] ;  /* 0x0000fc0001a37983 */ /* 0x000f280000100800 */
[----:B------:R0:W-:Y:S04]  /*7490*/  STL [R1+0x17c], R5 ;  /* 0x00017c0501007387 */ /* 0x0001e80000100800 */
[----:B------:R1:W3:Y:S04]  /*74a0*/  @!P0 LDG.E.U8 R182, desc[UR14][R160.64] ;  /* 0x0000000ea0b68981 */ /* 0x0002e8000c1e1100 */
[----:B0-----:R-:W2:Y:S04]  /*74b0*/  LDL R5, [R1+0x11c] ;  /* 0x00011c0001057983 */ /* 0x001ea80000100800 */
[----:B------:R-:W1:Y:S02]  /*74c0*/  LDL R161, [R1+0x13c] ;  /* 0x00013c0001a17983 */ /* 0x000e640000100800 */
[----:B-1----:R-:W-:-:S02]  /*74d0*/  IADD3 R160, P1, R3, R161, RZ ;  /* 0x000000a103a07210 */ /* 0x002fc40007f3e0ff */
[----:B------:R-:W4:Y:S01]  /*74e0*/  LDL R161, [R1+0x138] ;  /* 0x0001380001a17983 */ /* 0x000f220000100800 */
[----:B------:R-:W-:Y:S02]  /*74f0*/  PRMT R183, RZ, 0x7610, R183 ;  /* 0x00007610ffb77816 */ /* 0x000fe400000000b7 */
[----:B------:R-:W-:Y:S02]  /*7500*/  PRMT R184, RZ, 0x7610, R184 ;  /* 0x00007610ffb87816 */ /* 0x000fe400000000b8 */
[----:B------:R-:W-:Y:S01]  /*7510*/  PRMT R185, RZ, 0x7610, R185 ;  /* 0x00007610ffb97816 */ /* 0x000fe200000000b9 */
[----:B----4-:R-:W-:-:S05]  /*7520*/  IMAD.X R161, R12, 0x1, R161, P1 ;  /* 0x000000010ca17824 */ /* 0x010fca00008e06a1 */
[----:B------:R2:W4:Y:S02]  /*7530*/  @!P0 LDG.E.U8 R183, desc[UR14][R160.64] ;  /* 0x0000000ea0b78981 */ /* 0x000524000c1e1100 */
[C---:B--2---:R-:W-:Y:S02]  /*7540*/  IADD3 R160, P1, R3.reuse, R5, RZ ;  /* 0x0000000503a07210 */ /* 0x044fe40007f3e0ff */
[----:B------:R-:W-:Y:S01]  /*7550*/  PRMT R186, RZ, 0x7610, R186 ;  /* 0x00007610ffba7816 */ /* 0x000fe200000000ba */
[----:B------:R-:W2:Y:S02]  /*7560*/  LDL R5, [R1+0x5c] ;  /* 0x00005c0001057983 */ /* 0x000ea40000100800 */
[----:B------:R-:W-:Y:S01]  /*7570*/  IMAD.X R161, R12, 0x1, R162, P1 ;  /* 0x000000010ca17824 */ /* 0x000fe200008e06a2 */
[----:B------:R-:W-:Y:S01]  /*7580*/  PRMT R187, RZ, 0x7610, R187 ;  /* 0x00007610ffbb7816 */ /* 0x000fe200000000bb */
[----:B------:R-:W4:Y:S04]  /*7590*/  LDL R162, [R1+0x7c] ;  /* 0x00007c0001a27983 */ /* 0x000f280000100800 */
[----:B------:R0:W2:Y:S02]  /*75a0*/  @!P0 LDG.E.U8 R184, desc[UR14][R160.64] ;  /* 0x0000000ea0b88981 */ /* 0x0000a4000c1e1100 */
[----:B0-----:R-:W-:-:S02]  /*75b0*/  IADD3 R160, P1, R3, R163, RZ ;  /* 0x000000a303a07210 */ /* 0x001fc40007f3e0ff */
[----:B------:R-:W4:Y:S03]  /*75c0*/  LDL R163, [R1+0x98] ;  /* 0x0000980001a37983 */ /* 0x000f260000100800 */
[----:B------:R-:W-:Y:S02]  /*75d0*/  IMAD.X R161, R12, 0x1, R6, P1 ;  /* 0x000000010ca17824 */ /* 0x000fe400008e0606 */
[----:B------:R-:W2:Y:S04]  /*75e0*/  LDL R6, [R1+0x78] ;  /* 0x0000780001067983 */ /* 0x000ea80000100800 */
[----:B------:R3:W2:Y:S04]  /*75f0*/  @!P0 LDG.E.U8 R185, desc[UR14][R160.64] ;  /* 0x0000000ea0b98981 */ /* 0x0006a8000c1e1100 */
[----:B------:R-:W4:Y:S01]  /*7600*/  LDL R161, [R1+0xd8] ;  /* 0x0000d80001a17983 */ /* 0x000f220000100800 */
[----:B---3--:R-:W-:-:S03]  /*7610*/  IADD3 R160, P1, R3, R2, RZ ;  /* 0x0000000203a07210 */ /* 0x008fc60007f3e0ff */
[----:B------:R-:W3:Y:S02]  /*7620*/  LDL R2, [R1+0x58] ;  /* 0x0000580001027983 */ /* 0x000ee40000100800 */
[----:B----4-:R-:W-:-:S05]  /*7630*/  IMAD.X R161, R12, 0x1, R161, P1 ;  /* 0x000000010ca17824 */ /* 0x010fca00008e06a1 */
[----:B------:R0:W4:Y:S04]  /*7640*/  @!P0 LDG.E.U8 R186, desc[UR14][R160.64] ;  /* 0x0000000ea0ba8981 */ /* 0x000128000c1e1100 */
[----:B------:R-:W0:Y:S02]  /*7650*/  LDL R161, [R1+0xbc] ;  /* 0x0000bc0001a17983 */ /* 0x000e240000100800 */
[----:B0-----:R-:W-:Y:S02]  /*7660*/  IADD3 R160, P1, R3, R161, RZ ;  /* 0x000000a103a07210 */ /* 0x001fe40007f3e0ff */
[----:B------:R-:W2:Y:S03]  /*7670*/  LDL R161, [R1+0xb8] ;  /* 0x0000b80001a17983 */ /* 0x000ea60000100800 */
[----:B--2---:R-:W-:-:S05]  /*7680*/  IMAD.X R161, R12, 0x1, R161, P1 ;  /* 0x000000010ca17824 */ /* 0x004fca00008e06a1 */
[----:B------:R0:W2:Y:S04]  /*7690*/  @!P0 LDG.E.U8 R187, desc[UR14][R160.64] ;  /* 0x0000000ea0bb8981 */ /* 0x0000a8000c1e1100 */
[----:B------:R-:W0:Y:S01]  /*76a0*/  LDL R161, [R1+0x9c] ;  /* 0x00009c0001a17983 */ /* 0x000e220000100800 */
[----:B------:R-:W-:Y:S02]  /*76b0*/  PRMT R188, RZ, 0x7610, R188 ;  /* 0x00007610ffbc7816 */ /* 0x000fe400000000bc */
[----:B------:R-:W-:Y:S02]  /*76c0*/  PRMT R189, RZ, 0x7610, R189 ;  /* 0x00007610ffbd7816 */ /* 0x000fe400000000bd */
[----:B------:R-:W-:Y:S02]  /*76d0*/  LOP3.LUT R164, R164, 0xffff, RZ, 0xc0, !PT ;  /* 0x0000ffffa4a47812 */ /* 0x000fe400078ec0ff */
[----:B------:R-:W-:-:S02]  /*76e0*/  LOP3.LUT R179, R179, 0xffff, RZ, 0xc0, !PT ;  /* 0x0000ffffb3b37812 */ /* 0x000fc400078ec0ff */
[----:B------:R-:W-:Y:S02]  /*76f0*/  LOP3.LUT R165, R165, 0xffff, RZ, 0xc0, !PT ;  /* 0x0000ffffa5a57812 */ /* 0x000fe400078ec0ff */
[----:B------:R-:W-:Y:S02]  /*7700*/  LOP3.LUT R178, R178, 0xffff, RZ, 0xc0, !PT ;  /* 0x0000ffffb2b27812 */ /* 0x000fe400078ec0ff */
[----:B0-----:R-:W-:-:S05]  /*7710*/  IADD3 R160, P1, R3, R161, RZ ;  /* 0x000000a103a07210 */ /* 0x001fca0007f3e0ff */
[----:B------:R-:W-:-:S05]  /*7720*/  IMAD.X R161, R12, 0x1, R163, P1 ;  /* 0x000000010ca17824 */ /* 0x000fca00008e06a3 */
[----:B------:R0:W2:Y:S02]  /*7730*/  @!P0 LDG.E.U8 R188, desc[UR14][R160.64] ;  /* 0x0000000ea0bc8981 */ /* 0x0000a4000c1e1100 */
[----:B0-----:R-:W-:-:S05]  /*7740*/  IADD3 R160, P1, R3, R162, RZ ;  /* 0x000000a203a07210 */ /* 0x001fca0007f3e0ff */
[----:B------:R-:W-:Y:S01]  /*7750*/  IMAD.X R161, R12, 0x1, R6, P1 ;  /* 0x000000010ca17824 */ /* 0x000fe200008e0606 */
[----:B------:R-:W-:Y:S01]  /*7760*/  PRMT R162, R179, 0x3340, R164 ;  /* 0x00003340b3a27816 */ /* 0x000fe200000000a4 */
[----:B------:R-:W4:Y:S04]  /*7770*/  LDL R6, [R1+0x1c] ;  /* 0x00001c0001067983 */ /* 0x000f280000100800 */
[----:B------:R0:W2:Y:S04]  /*7780*/  @!P0 LDG.E.U8 R189, desc[UR14][R160.64] ;  /* 0x0000000ea0bd8981 */ /* 0x0000a8000c1e1100 */
[----:B------:R-:W4:Y:S01]  /*7790*/  LDL R164, [R1+0x3c] ;  /* 0x00003c0001a47983 */ /* 0x000f220000100800 */
[----:B------:R-:W-:-:S03]  /*77a0*/  PRMT R163, R178, 0x3340, R165 ;  /* 0x00003340b2a37816 */ /* 0x000fc600000000a5 */
[----:B------:R-:W2:Y:S01]  /*77b0*/  LDL R165, [R1+0x38] ;  /* 0x0000380001a57983 */ /* 0x000ea20000100800 */
[----:B0-----:R-:W-:-:S03]  /*77c0*/  IADD3 R160, P1, R3, R5, RZ ;  /* 0x0000000503a07210 */ /* 0x001fc60007f3e0ff */
[----:B------:R-:W2:Y:S02]  /*77d0*/  LDL R5, [R1+0x18] ;  /* 0x0000180001057983 */ /* 0x000ea40000100800 */
[----:B---3--:R-:W-:Y:S02]  /*77e0*/  IMAD.X R161, R12, 0x1, R2, P1 ;  /* 0x000000010ca17824 */ /* 0x008fe400008e0602 */
[----:B------:R-:W3:Y:S01]  /*77f0*/  LDL R2, [R1+0x16c] ;  /* 0x00016c0001027983 */ /* 0x000ee20000100800 */
[----:B------:R-:W-:Y:S02]  /*7800*/  PRMT R192, RZ, 0x7610, R192 ;  /* 0x00007610ffc07816 */ /* 0x000fe400000000c0 */
[----:B------:R-:W-:Y:S02]  /*7810*/  LOP3.LUT R172, R172, 0xffff, RZ, 0xc0, !PT ;  /* 0x0000ffffacac7812 */ /* 0x000fe400078ec0ff */
[----:B------:R-:W-:Y:S02]  /*7820*/  LOP3.LUT R171, R171, 0xffff, RZ, 0xc0, !PT ;  /* 0x0000ffffabab7812 */ /* 0x000fe400078ec0ff */
[----:B------:R-:W-:Y:S01]  /*7830*/  LOP3.LUT R174, R174, 0xffff, RZ, 0xc0, !PT ;  /* 0x0000ffffaeae7812 */ /* 0x000fe200078ec0ff */
[----:B------:R0:W3:Y:S01]  /*7840*/  @!P0 LDG.E.U8 R192, desc[UR14][R160.64] ;  /* 0x0000000ea0c08981 */ /* 0x0000e2000c1e1100 */
        /* <DEDUP_REMOVED lines=9> */
[----:B------:R-:W-:Y:S02]  /*78e0*/  PRMT R171, R172, 0x3340, R171 ;  /* 0x00003340acab7816 */ /* 0x000fe400000000ab */
[----:B0-----:R-:W-:Y:S02]  /*78f0*/  PRMT R160, R174, 0x3340, R170 ;  /* 0x00003340aea07816 */ /* 0x001fe400000000aa */
[----:B------:R-:W-:Y:S02]  /*7900*/  PRMT R169, R173, 0x3340, R169 ;  /* 0x00003340ada97816 */ /* 0x000fe400000000a9 */
[----:B------:R-:W-:-:S02]  /*7910*/  PRMT R161, R176, 0x3340, R168 ;  /* 0x00003340b0a17816 */ /* 0x000fc400000000a8 */
[----:B------:R-:W-:Y:S02]  /*7920*/  PRMT R167, R175, 0x3340, R167 ;  /* 0x00003340afa77816 */ /* 0x000fe400000000a7 */
[----:B------:R-:W-:Y:S02]  /*7930*/  PRMT R166, R177, 0x3340, R166 ;  /* 0x00003340b1a67816 */ /* 0x000fe400000000a6 */
[----:B------:R-:W-:Y:S02]  /*7940*/  PRMT R160, R171, 0x5410, R160 ;  /* 0x00005410aba07816 */ /* 0x000fe400000000a0 */
[----:B------:R-:W-:Y:S02]  /*7950*/  PRMT R161, R169, 0x5410, R161 ;  /* 0x00005410a9a17816 */ /* 0x000fe400000000a1 */
[----:B------:R-:W-:Y:S02]  /*7960*/  PRMT R162, R167, 0x5410, R162 ;  /* 0x00005410a7a27816 */ /* 0x000fe400000000a2 */
[----:B------:R-:W-:-:S02]  /*7970*/  PRMT R163, R166, 0x5410, R163 ;  /* 0x00005410a6a37816 */ /* 0x000fc400000000a3 */
[----:B------:R-:W-:Y:S02]  /*7980*/  PRMT R168, RZ, 0x7610, R168 ;  /* 0x00007610ffa87816 */ /* 0x000fe400000000a8 */
[----:B------:R-:W-:Y:S02]  /*7990*/  PRMT R169, RZ, 0x7610, R169 ;  /* 0x00007610ffa97816 */ /* 0x000fe400000000a9 */
[----:B----4-:R-:W-:-:S05]  /*79a0*/  IADD3 R164, P1, R3, R164, RZ ;  /* 0x000000a403a47210 */ /* 0x010fca0007f3e0ff */
[----:B--2---:R-:W-:Y:S01]  /*79b0*/  IMAD.X R165, R12, 0x1, R165, P1 ;  /* 0x000000010ca57824 */ /* 0x004fe200008e06a5 */
[----:B------:R-:W-:-:S04]  /*79c0*/  IADD3 R166, P1, R3, R6, RZ ;  /* 0x0000000603a67210 */ /* 0x000fc80007f3e0ff */
[----:B------:R0:W2:Y:S04]  /*79d0*/  @!P0 LDG.E.U8 R168, desc[UR14][R164.64] ;  /* 0x0000000ea4a88981 */ /* 0x0000a8000c1e1100 */
[----:B---3--:R1:W-:Y:S01]  /*79e0*/  STS.128 [R2+UR12], R160 ;  /* 0x000000a002007988 */ /* 0x0083e20008000c0c */
[----:B------:R-:W-:Y:S01]  /*79f0*/  IMAD.X R167, R12, 0x1, R5, P1 ;  /* 0x000000010ca77824 */ /* 0x000fe200008e0605 */
[----:B0-----:R-:W-:Y:S02]  /*7a00*/  PRMT R164, RZ, 0x7610, R164 ;  /* 0x00007610ffa47816 */ /* 0x001fe400000000a4 */
[----:B------:R-:W-:-:S04]  /*7a10*/  PRMT R165, RZ, 0x7610, R165 ;  /* 0x00007610ffa57816 */ /* 0x000fc800000000a5 */
[----:B------:R0:W3:Y:S01]  /*7a20*/  @!P0 LDG.E.U8 R164, desc[UR14][R166.64] ;  /* 0x0000000ea6a48981 */ /* 0x0000e2000c1e1100 */
[----:B-1----:R-:W-:-:S03]  /*7a30*/  IADD3 R160, P2, R3, R252, RZ ;  /* 0x000000fc03a07210 */ /* 0x002fc60007f5e0ff */
[----:B------:R-:W4:Y:S01]  /*7a40*/  LDL.LU R2, [R1+0x150] ;  /* 0x0001500001027983 */ /* 0x000f220000300800 */
[----:B------:R-:W-:Y:S01]  /*7a50*/  IADD3 R162, P1, R3, R244, RZ ;  /* 0x000000f403a27210 */ /* 0x000fe20007f3e0ff */
[----:B------:R-:W-:Y:S01]  /*7a60*/  IMAD.X R161, R12, 0x1, R251, P2 ;  /* 0x000000010ca17824 */ /* 0x000fe200010e06fb */
[----:B0-----:R-:W-:-:S03]  /*7a70*/  PRMT R166, RZ, 0x7610, R166 ;  /* 0x00007610ffa67816 */ /* 0x001fc600000000a6 */
[----:B------:R-:W-:Y:S01]  /*7a80*/  IMAD.X R163, R12, 0x1, R243, P1 ;  /* 0x000000010ca37824 */ /* 0x000fe200008e06f3 */
[----:B------:R-:W-:Y:S01]  /*7a90*/  PRMT R167, RZ, 0x7610, R167 ;  /* 0x00007610ffa77816 */ /* 0x000fe200000000a7 */
[----:B------:R-:W2:Y:S04]  /*7aa0*/  LDL R5, [R1+0x130] ;  /* 0x0001300001057983 */ /* 0x000ea80000100800 */
[----:B------:R0:W3:Y:S04]  /*7ab0*/  @!P0 LDG.E.U8 R165, desc[UR14][R160.64] ;  /* 0x0000000ea0a58981 */ /* 0x0000e8000c1e1100 */
[----:B------:R1:W3:Y:S04]  /*7ac0*/  @!P0 LDG.E.U8 R166, desc[UR14][R162.64] ;  /* 0x0000000ea2a68981 */ /* 0x0002e8000c1e1100 */
[----:B------:R-:W3:Y:S01]  /*7ad0*/  LDL R6, [R1+0xf0] ;  /* 0x0000f00001067983 */ /* 0x000ee20000100800 */
[----:B0-----:R-:W-:-:S05]  /*7ae0*/  IADD3 R160, P1, R3, R236, RZ ;  /* 0x000000ec03a07210 */ /* 0x001fca0007f3e0ff */
[----:B------:R-:W-:Y:S01]  /*7af0*/  IMAD.X R161, R12, 0x1, R235, P1 ;  /* 0x000000010ca17824 */ /* 0x000fe200008e06eb */
[----:B-1----:R-:W-:-:S04]  /*7b00*/  IADD3 R162, P1, R3, R223, RZ ;  /* 0x000000df03a27210 */ /* 0x002fc80007f3e0ff */
[----:B------:R0:W3:Y:S01]  /*7b10*/  @!P0 LDG.E.U8 R167, desc[UR14][R160.64] ;  /* 0x0000000ea0a78981 */ /* 0x0000e2000c1e1100 */
[----:B------:R-:W-:-:S05]  /*7b20*/  IMAD.X R163, R12, 0x1, R221, P1 ;  /* 0x000000010ca37824 */ /* 0x000fca00008e06dd */
[----:B------:R1:W3:Y:S01]  /*7b30*/  @!P0 LDG.E.U8 R169, desc[UR14][R162.64] ;  /* 0x0000000ea2a98981 */ /* 0x0002e2000c1e1100 */
[----:B0-----:R-:W-:-:S05]  /*7b40*/  IADD3 R160, P1, R3, R15, RZ ;  /* 0x0000000f03a07210 */ /* 0x001fca0007f3e0ff */
[----:B------:R-:W-:Y:S01]  /*7b50*/  IMAD.X R161, R12, 0x1, R7, P1 ;  /* 0x000000010ca17824 */ /* 0x000fe200008e0607 */
[----:B-1----:R-:W-:Y:S01]  /*7b60*/  PRMT R162, RZ, 0x7610, R162 ;  /* 0x00007610ffa27816 */ /* 0x002fe200000000a2 */
[----:B------:R0:W-:Y:S05]  /*7b70*/  STL [R1+0x1ac], R251 ;  /* 0x0001acfb01007387 */ /* 0x0001ea0000100800 */
[----:B------:R1:W3:Y:S01]  /*7b80*/  @!P0 LDG.E.U8 R162, desc[UR14][R160.64] ;  /* 0x0000000ea0a28981 */ /* 0x0002e2000c1e1100 */
[----:B------:R-:W-:Y:S02]  /*7b90*/  PRMT R163, RZ, 0x7610, R163 ;  /* 0x00007610ffa37816 */ /* 0x000fe400000000a3 */
[----:B------:R-:W-:Y:S01]  /*7ba0*/  PRMT R170, RZ, 0x7610, R170 ;  /* 0x00007610ffaa7816 */ /* 0x000fe200000000aa */
[----:B0-----:R-:W3:Y:S04]  /*7bb0*/  LDL R251, [R1+0xf4] ;  /* 0x0000f40001fb7983 */ /* 0x001ee80000100800 */
[----:B------:R-:W1:Y:S02]  /*7bc0*/  LDL R161, [R1+0x134] ;  /* 0x0001340001a17983 */ /* 0x000e640000100800 */
[----:B-1----:R-:W-:-:S05]  /*7bd0*/  IADD3 R160, P1, R3, R161, RZ ;  /* 0x000000a103a07210 */ /* 0x002fca0007f3e0ff */
[----:B--2---:R-:W-:Y:S02]  /*7be0*/  IMAD.X R161, R12, 0x1, R5, P1 ;  /* 0x000000010ca17824 */ /* 0x004fe400008e0605 */
[----:B------:R-:W2:Y:S04]  /*7bf0*/  LDL R5, [R1+0xd4] ;  /* 0x0000d40001057983 */ /* 0x000ea80000100800 */
[----:B------:R0:W2:Y:S04]  /*7c00*/  @!P0 LDG.E.U8 R163, desc[UR14][R160.64] ;  /* 0x0000000ea0a38981 */ /* 0x0000a8000c1e1100 */
[----:B------:R-:W0:Y:S04]  /*7c10*/  LDL R161, [R1+0x154] ;  /* 0x0001540001a17983 */ /* 0x000e280000100800 */
[----:B----4-:R1:W-:Y:S01]  /*7c20*/  STL [R1+0x180], R2 ;  /* 0x0001800201007387 */ /* 0x0103e20000100800 */
[----:B0-----:R-:W-:-:S05]  /*7c30*/  IADD3 R160, P1, R3, R161, RZ ;  /* 0x000000a103a07210 */ /* 0x001fca0007f3e0ff */
[----:B------:R-:W-:Y:S02]  /*7c40*/  IMAD.X R161, R12, 0x1, R2, P1 ;  /* 0x000000010ca17824 */ /* 0x000fe400008e0602 */
[----:B-1----:R-:W4:Y:S04]  /*7c50*/  LDL R2, [R1+0x110] ;  /* 0x0001100001027983 */ /* 0x002f280000100800 */
[----:B------:R0:W2:Y:S04]  /*7c60*/  @!P0 LDG.E.U8 R170, desc[UR14][R160.64] ;  /* 0x0000000ea0aa8981 */ /* 0x0000a8000c1e1100 */
[----:B------:R-:W0:Y:S01]  /*7c70*/  LDL R161, [R1+0x114] ;  /* 0x0001140001a17983 */ /* 0x000e220000100800 */
[----:B------:R-:W-:-:S02]  /*7c80*/  PRMT R171, RZ, 0x7610, R171 ;  /* 0x00007610ffab7816 */ /* 0x000fc400000000ab */
[----:B------:R-:W-:Y:S02]  /*7c90*/  PRMT R172, RZ, 0x7610, R172 ;  /* 0x00007610ffac7816 */ /* 0x000fe400000000ac */
[----:B0-----:R-:W-:-:S05]  /*7ca0*/  IADD3 R160, P1, R3, R161, RZ ;  /* 0x000000a103a07210 */ /* 0x001fca0007f3e0ff */
[C---:B----4-:R-:W-:Y:S01]  /*7cb0*/  IMAD.X R161, R12.reuse, 0x1, R2, P1 ;  /* 0x000000010ca17824 */ /* 0x050fe200008e0602 */
[----:B------:R-:W-:Y:S01]  /*7cc0*/  PRMT R173, RZ, 0x7610, R173 ;  /* 0x00007610ffad7816 */ /* 0x000fe200000000ad */
[----:B------:R-:W4:Y:S04]  /*7cd0*/  LDL R2, [R1+0x50] ;  /* 0x0000500001027983 */ /* 0x000f280000100800 */
[----:B------:R3:W4:Y:S02]  /*7ce0*/  @!P0 LDG.E.U8 R171, desc[UR14][R160.64] ;  /* 0x0000000ea0ab8981 */ /* 0x000724000c1e1100 */
[----:B---3--:R-:W-:Y:S02]  /*7cf0*/  IADD3 R160, P1, R3, R251, RZ ;  /* 0x000000fb03a07210 */ /* 0x008fe40007f3e0ff */
[----:B------:R-:W-:Y:S01]  /*7d00*/  PRMT R174, RZ, 0x7610, R174 ;  /* 0x00007610ffae7816 */ /* 0x000fe200000000ae */
[----:B------:R-:W3:Y:S02]  /*7d10*/  LDL R251, [R1+0x74] ;  /* 0x0000740001fb7983 */ /* 0x000ee40000100800 */
[----:B------:R-:W-:-:S02]  /*7d20*/  IMAD.X R161, R12, 0x1, R6, P1 ;  /* 0x000000010ca17824 */ /* 0x000fc400008e0606 */
[----:B------:R-:W4:Y:S04]  /*7d30*/  LDL R6, [R1+0x70] ;  /* 0x0000700001067983 */ /* 0x000f280000100800 */
[----:B------:R2:W4:Y:S04]  /*7d40*/  @!P0 LDG.E.U8 R172, desc[UR14][R160.64] ;  /* 0x0000000ea0ac8981 */ /* 0x000528000c1e1100 */
[----:B------:R-:W3:Y:S01]  /*7d50*/  LDL R161, [R1+0xd0] ;  /* 0x0000d00001a17983 */ /* 0x000ee20000100800 */
[----:B--2---:R-:W-:-:S03]  /*7d60*/  IADD3 R160, P1, R3, R5, RZ ;  /* 0x0000000503a07210 */ /* 0x004fc60007f3e0ff */
[----:B------:R-:W2:Y:S02]  /*7d70*/  LDL R5, [R1+0x54] ;  /* 0x0000540001057983 */ /* 0x000ea40000100800 */
[----:B---3--:R-:W-:-:S05]  /*7d80*/  IMAD.X R161, R12, 0x1, R161, P1 ;  /* 0x000000010ca17824 */ /* 0x008fca00008e06a1 */
[----:B------:R0:W3:Y:S04]  /*7d90*/  @!P0 LDG.E.U8 R173, desc[UR14][R160.64] ;  /* 0x0000000ea0ad8981 */ /* 0x0000e8000c1e1100 */
[----:B------:R-:W0:Y:S02]  /*7da0*/  LDL R161, [R1+0xb4] ;  /* 0x0000b40001a17983 */ /* 0x000e240000100800 */
[----:B0-----:R-:W-:Y:S02]  /*7db0*/  IADD3 R160, P1, R3, R161, RZ ;  /* 0x000000a103a07210 */ /* 0x001fe40007f3e0ff */
[----:B------:R-:W4:Y:S03]  /*7dc0*/  LDL R161, [R1+0xb0] ;  /* 0x0000b00001a17983 */ /* 0x000f260000100800 */
[----:B----4-:R-:W-:-:S05]  /*7dd0*/  IMAD.X R161, R12, 0x1, R161, P1 ;  /* 0x000000010ca17824 */ /* 0x010fca00008e06a1 */
[----:B------:R0:W4:Y:S04]  /*7de0*/  @!P0 LDG.E.U8 R174, desc[UR14][R160.64] ;  /* 0x0000000ea0ae8981 */ /* 0x000128000c1e1100 */
[----:B------:R-:W0:Y:S02]  /*7df0*/  LDL R161, [R1+0x94] ;  /* 0x0000940001a17983 */ /* 0x000e240000100800 */
[----:B0-----:R-:W-:Y:S02]  /*7e00*/  IADD3 R160, P1, R3, R161, RZ ;  /* 0x000000a103a07210 */ /* 0x001fe40007f3e0ff */
[----:B------:R-:W2:Y:S01]  /*7e10*/  LDL R161, [R1+0x90] ;  /* 0x0000900001a17983 */ /* 0x000ea20000100800 */
[----:B------:R-:W-:Y:S02]  /*7e20*/  PRMT R175, RZ, 0x7610, R175 ;  /* 0x00007610ffaf7816 */ /* 0x000fe400000000af */
[----:B------:R-:W-:-:S02]  /*7e30*/  PRMT R176, RZ, 0x7610, R176 ;  /* 0x00007610ffb07816 */ /* 0x000fc400000000b0 */
[----:B------:R-:W-:Y:S02]  /*7e40*/  LOP3.LUT R153, R153, 0xffff, RZ, 0xc0, !PT ;  /* 0x0000ffff99997812 */ /* 0x000fe400078ec0ff */
[----:B------:R-:W-:-:S04]  /*7e50*/  LOP3.LUT R152, R152, 0xffff, RZ, 0xc0, !PT ;  /* 0x0000ffff98987812 */ /* 0x000fc800078ec0ff */
[----:B------:R-:W-:Y:S01]  /*7e60*/  PRMT R152, R152, 0x3340, R153 ;  /* 0x0000334098987816 */ /* 0x000fe20000000099 */
[----:B--2---:R-:W-:-:S05]  /*7e70*/  IMAD.X R161, R12, 0x1, R161, P1 ;  /* 0x000000010ca17824 */ /* 0x004fca00008e06a1 */
[----:B------:R0:W2:Y:S02]  /*7e80*/  @!P0 LDG.E.U8 R175, desc[UR14][R160.64] ;  /* 0x0000000ea0af8981 */ /* 0x0000a4000c1e1100 */
[----:B0-----:R-:W-:-:S05]  /*7e90*/  IADD3 R160, P1, R3, R251, RZ ;  /* 0x000000fb03a07210 */ /* 0x001fca0007f3e0ff */
[C---:B------:R-:W-:Y:S02]  /*7ea0*/  IMAD.X R161, R12.reuse, 0x1, R6, P1 ;  /* 0x000000010ca17824 */ /* 0x040fe400008e0606 */
[----:B------:R-:W3:Y:S04]  /*7eb0*/  LDL R6, [R1+0x30] ;  /* 0x0000300001067983 */ /* 0x000ee80000100800 */
[----:B------:R0:W2:Y:S02]  /*7ec0*/  @!P0 LDG.E.U8 R176, desc[UR14][R160.64] ;  /* 0x0000000ea0b08981 */ /* 0x0000a4000c1e1100 */
[----:B0-----:R-:W-:Y:S02]  /*7ed0*/  IADD3 R160, P1, R3, R5, RZ ;  /* 0x0000000503a07210 */ /* 0x001fe40007f3e0ff */
[----:B------:R-:W4:Y:S03]  /*7ee0*/  LDL R5, [R1+0x168] ;  /* 0x0001680001057983 */ /* 0x000f260000100800 */
[----:B------:R-:W-:-:S02]  /*7ef0*/  IMAD.X R161, R12, 0x1, R2, P1 ;  /* 0x000000010ca17824 */ /* 0x000fc400008e0602 */
[----:B------:R-:W2:Y:S04]  /*7f00*/  LDL R2, [R1+0x10] ;  /* 0x0000100001027983 */ /* 0x000ea80000100800 */
[----:B------:R-:W2:Y:S04]  /*7f10*/  LDL.LU R251, [R1+0x14] ;  /* 0x0000140001fb7983 */ /* 0x000ea80000300800 */
[----:B------:R-:W3:Y:S01]  /*7f20*/  LDL R153, [R1+0x34] ;  /* 0x0000340001997983 */ /* 0x000ee20000100800 */
        /* <DEDUP_REMOVED lines=23> */
[----:B------:R-:W-:Y:S02]  /*80a0*/  PRMT R22, R17, 0x5410, R22 ;  /* 0x0000541011167816 */ /* 0x000fe40000000016 */
[----:B------:R-:W-:-:S05]  /*80b0*/  PRMT R23, R157, 0x5410, R23 ;  /* 0x000054109d177816 */ /* 0x000fca0000000017 */
[----:B----4-:R0:W-:Y:S01]  /*80c0*/  STS.128 [R5+UR12], R20 ;  /* 0x0000001405007988 */ /* 0x0101e20008000c0c */
[----:B---3--:R-:W-:-:S03]  /*80d0*/  IADD3 R18, P1, R3, R153, RZ ;  /* 0x0000009903127210 */ /* 0x008fc60007f3e0ff */
[----:B0-----:R-:W3:Y:S02]  /*80e0*/  LDL.LU R5, [R1+0x128] ;  /* 0x0001280001057983 */ /* 0x001ee40000300800 */
[----:B------:R-:W-:Y:S02]  /*80f0*/  IMAD.X R19, R12, 0x1, R6, P1 ;  /* 0x000000010c137824 */ /* 0x000fe400008e0606 */
[----:B------:R-:W4:Y:S01]  /*8100*/  LDL R6, [R1+0x12c] ;  /* 0x00012c0001067983 */ /* 0x000f220000100800 */
[----:B--2---:R-:W-:Y:S02]  /*8110*/  IADD3 R152, P1, R3, R251, RZ ;  /* 0x000000fb03987210 */ /* 0x004fe40007f3e0ff */
[----:B------:R-:W-:Y:S01]  /*8120*/  SHF.R.S32.HI R23, RZ, 0x1f, R3 ;  /* 0x0000001fff177819 */ /* 0x000fe20000011403 */
[----:B------:R-:W2:Y:S04]  /*8130*/  LDL R22, [R1+0x14c] ;  /* 0x00014c0001167983 */ /* 0x000ea80000100800 */
[----:B------:R-:W-:Y:S01]  /*8140*/  IMAD.X R153, R23, 0x1, R2, P1 ;  /* 0x0000000117997824 */ /* 0x000fe200008e0602 */
[----:B------:R-:W-:Y:S01]  /*8150*/  PRMT R17, RZ, 0x7610, R17 ;  /* 0x00007610ff117816 */ /* 0x000fe20000000011 */
[----:B------:R-:W2:Y:S01]  /*8160*/  LDL R2, [R1+0x148] ;  /* 0x0001480001027983 */ /* 0x000ea20000100800 */
[----:B------:R-:W-:-:S02]  /*8170*/  PRMT R155, RZ, 0x7610, R155 ;  /* 0x00007610ff9b7816 */ /* 0x000fc4000000009b */
[----:B------:R-:W-:Y:S01]  /*8180*/  PRMT R154, RZ, 0x7610, R154 ;  /* 0x00007610ff9a7816 */ /* 0x000fe2000000009a */
[----:B------:R-:W2:Y:S04]  /*8190*/  LDL R12, [R1+0x10c] ;  /* 0x00010c00010c7983 */ /* 0x000ea80000100800 */
[----:B------:R0:W2:Y:S01]  /*81a0*/  @!P0 LDG.E.U8 R17, desc[UR14][R18.64] ;  /* 0x0000000e12118981 */ /* 0x0000a2000c1e1100 */
[----:B------:R-:W-:-:S03]  /*81b0*/  IADD3 R20, P1, R3, R242, RZ ;  /* 0x000000f203147210 */ /* 0x000fc60007f3e0ff */
[----:B------:R1:W2:Y:S01]  /*81c0*/  @!P0 LDG.E.U8 R155, desc[UR14][R152.64] ;  /* 0x0000000e989b8981 */ /* 0x0002a2000c1e1100 */
[----:B0-----:R-:W-:-:S05]  /*81d0*/  IADD3 R18, P2, R3, R250, RZ ;  /* 0x000000fa03127210 */ /* 0x001fca0007f5e0ff */
[C---:B------:R-:W-:Y:S01]  /*81e0*/  IMAD.X R19, R23.reuse, 0x1, R249, P2 ;  /* 0x0000000117137824 */ /* 0x040fe200010e06f9 */
[----:B-1----:R-:W-:Y:S01]  /*81f0*/  PRMT R152, RZ, 0x7610, R152 ;  /* 0x00007610ff987816 */ /* 0x002fe20000000098 */
[----:B------:R-:W-:-:S03]  /*8200*/  IMAD.X R21, R23, 0x1, R241, P1 ;  /* 0x0000000117157824 */ /* 0x000fc600008e06f1 */
[----:B------:R0:W2:Y:S01]  /*8210*/  @!P0 LDG.E.U8 R154, desc[UR14][R18.64] ;  /* 0x0000000e129a8981 */ /* 0x0000a2000c1e1100 */
[----:B------:R-:W-:-:S03]  /*8220*/  PRMT R153, RZ, 0x7610, R153 ;  /* 0x00007610ff997816 */ /* 0x000fc60000000099 */
[----:B------:R1:W2:Y:S01]  /*8230*/  @!P0 LDG.E.U8 R152, desc[UR14][R20.64] ;  /* 0x0000000e14988981 */ /* 0x0002a2000c1e1100 */
[----:B0-----:R-:W-:-:S05]  /*8240*/  IADD3 R18, P1, R3, R233, RZ ;  /* 0x000000e903127210 */ /* 0x001fca0007f3e0ff */
[----:B------:R-:W-:Y:S01]  /*8250*/  IMAD.X R19, R23, 0x1, R231, P1 ;  /* 0x0000000117137824 */ /* 0x000fe200008e06e7 */
[----:B-1----:R-:W-:-:S04]  /*8260*/  IADD3 R20, P1, R3, R219, RZ ;  /* 0x000000db03147210 */ /* 0x002fc80007f3e0ff */
[----:B------:R0:W2:Y:S01]  /*8270*/  @!P0 LDG.E.U8 R153, desc[UR14][R18.64] ;  /* 0x0000000e12998981 */ /* 0x0000a2000c1e1100 */
[----:B------:R-:W-:Y:S01]  /*8280*/  IMAD.X R21, R23, 0x1, R217, P1 ;  /* 0x0000000117157824 */ /* 0x000fe200008e06d9 */
[----:B------:R-:W-:Y:S02]  /*8290*/  PRMT R157, RZ, 0x7610, R157 ;  /* 0x00007610ff9d7816 */ /* 0x000fe4000000009d */
[----:B0-----:R-:W-:-:S05]  /*82a0*/  IADD3 R18, P1, R3, R14, RZ ;  /* 0x0000000e03127210 */ /* 0x001fca0007f3e0ff */
[----:B------:R-:W-:-:S05]  /*82b0*/  IMAD.X R19, R23, 0x1, R8, P1 ;  /* 0x0000000117137824 */ /* 0x000fca00008e0608 */
[----:B------:R4:W2:Y:S01]  /*82c0*/  @!P0 LDG.E.U8 R157, desc[UR14][R18.64] ;  /* 0x0000000e129d8981 */ /* 0x0008a2000c1e1100 */
[----:B------:R-:W-:Y:S02]  /*82d0*/  PRMT R158, RZ, 0x7610, R158 ;  /* 0x00007610ff9e7816 */ /* 0x000fe4000000009e */
[----:B------:R-:W-:Y:S01]  /*82e0*/  PRMT R156, RZ, 0x7610, R156 ;  /* 0x00007610ff9c7816 */ /* 0x000fe2000000009c */
[----:B------:R0:W-:Y:S01]  /*82f0*/  STL [R1+0x1b0], R249 ;  /* 0x0001b0f901007387 */ /* 0x0001e20000100800 */
[----:B------:R-:W-:-:S04]  /*8300*/  PRMT R159, RZ, 0x7610, R159 ;  /* 0x00007610ff9f7816 */ /* 0x000fc8000000009f */
[----:B------:R-:W2:Y:S04]  /*8310*/  @!P0 LDG.E.U8 R156, desc[UR14][R20.64] ;  /* 0x0000000e149c8981 */ /* 0x000ea8000c1e1100 */
[----:B0-----:R-:W2:Y:S01]  /*8320*/  LDL R249, [R1+0xec] ;  /* 0x0000ec0001f97983 */ /* 0x001ea20000100800 */
[----:B----4-:R-:W-:-:S03]  /*8330*/  IADD3 R18, P1, R3, R6, RZ ;  /* 0x0000000603127210 */ /* 0x010fc60007f3e0ff */
[----:B------:R-:W4:Y:S02]  /*8340*/  LDL R6, [R1+0xe8] ;  /* 0x0000e80001067983 */ /* 0x000f240000100800 */
[----:B---3--:R-:W-:-:S05]  /*8350*/  IMAD.X R19, R23, 0x1, R5, P1 ;  /* 0x0000000117137824 */ /* 0x008fca00008e0605 */
[----:B------:R2:W3:Y:S02]  /*8360*/  @!P0 LDG.E.U8 R158, desc[UR14][R18.64] ;  /* 0x0000000e129e8981 */ /* 0x0004e4000c1e1100 */
[----:B--2---:R-:W-:Y:S02]  /*8370*/  IADD3 R18, P1, R3, R22, RZ ;  /* 0x0000001603127210 */ /* 0x004fe40007f3e0ff */
[----:B------:R0:W-:Y:S03]  /*8380*/  STL [R1+0x184], R5 ;  /* 0x0001840501007387 */ /* 0x0001e60000100800 */
[----:B------:R-:W-:Y:S01]  /*8390*/  IMAD.X R19, R23, 0x1, R2, P1 ;  /* 0x0000000117137824 */ /* 0x000fe200008e0602 */
[----:B------:R-:W2:Y:S04]  /*83a0*/  LDL R22, [R1+0xcc] ;  /* 0x0000cc0001167983 */ /* 0x000ea80000100800 */
[----:B------:R-:W3:Y:S04]  /*83b0*/  LDL R21, [R1+0xc8] ;  /* 0x0000c80001157983 */ /* 0x000ee80000100800 */
[----:B------:R-:W3:Y:S04]  /*83c0*/  LDL R20, [R1+0xac] ;  /* 0x0000ac0001147983 */ /* 0x000ee80000100800 */
[----:B0-----:R-:W3:Y:S04]  /*83d0*/  LDL.LU R5, [R1+0x144] ;  /* 0x0001440001057983 */ /* 0x001ee80000300800 */
[----:B------:R-:W3:Y:S04]  /*83e0*/  LDL.LU R2, [R1+0x120] ;  /* 0x0001200001027983 */ /* 0x000ee80000300800 */
[----:B------:R0:W3:Y:S04]  /*83f0*/  @!P0 LDG.E.U8 R159, desc[UR14][R18.64] ;  /* 0x0000000e129f8981 */ /* 0x0000e8000c1e1100 */
[----:B------:R-:W4:Y:S01]  /*8400*/  LDL R19, [R1+0x108] ;  /* 0x0001080001137983 */ /* 0x000f220000100800 */
[----:B------:R-:W-:-:S02]  /*8410*/  PRMT R177, RZ, 0x7610, R177 ;  /* 0x00007610ffb17816 */ /* 0x000fc400000000b1 */
[----:B0-----:R-:W-:Y:S02]  /*8420*/  IADD3 R18, P1, R3, R12, RZ ;  /* 0x0000000c03127210 */ /* 0x001fe40007f3e0ff */
[----:B------:R-:W3:Y:S04]  /*8430*/  LDL R12, [R1+0xa8] ;  /* 0x0000a800010c7983 */ /* 0x000ee80000100800 */
[----:B------:R0:W3:Y:S02]  /*8440*/  @!P0 LDG.E.U8 R177, desc[UR14][R160.64] ;  /* 0x0000000ea0b18981 */ /* 0x0000e4000c1e1100 */
[----:B0-----:R-:W-:Y:S02]  /*8450*/  PRMT R160, RZ, 0x7610, R160 ;  /* 0x00007610ffa07816 */ /* 0x001fe400000000a0 */
[----:B------:R-:W-:Y:S01]  /*8460*/  PRMT R161, RZ, 0x7610, R161 ;  /* 0x00007610ffa17816 */ /* 0x000fe200000000a1 */
[----:B----4-:R-:W-:-:S05]  /*8470*/  IMAD.X R19, R23, 0x1, R19, P1 ;  /* 0x0000000117137824 */ /* 0x010fca00008e0613 */
[----:B------:R0:W4:Y:S02]  /*8480*/  @!P0 LDG.E.U8 R160, desc[UR14][R18.64] ;  /* 0x0000000e12a08981 */ /* 0x000124000c1e1100 */
[----:B0-----:R-:W-:Y:S02]  /*8490*/  IADD3 R18, P1, R3, R249, RZ ;  /* 0x000000f903127210 */ /* 0x001fe40007f3e0ff */
[----:B------:R-:W4:Y:S03]  /*84a0*/  LDL R249, [R1+0x8c] ;  /* 0x00008c0001f97983 */ /* 0x000f260000100800 */
[----:B------:R-:W-:Y:S02]  /*84b0*/  IMAD.X R19, R23, 0x1, R6, P1 ;  /* 0x0000000117137824 */ /* 0x000fe400008e0606 */
[----:B------:R-:W4:Y:S04]  /*84c0*/  LDL R6, [R1+0x88] ;  /* 0x0000880001067983 */ /* 0x000f280000100800 */
[----:B------:R2:W4:Y:S01]  /*84d0*/  @!P0 LDG.E.U8 R161, desc[UR14][R18.64] ;  /* 0x0000000e12a18981 */ /* 0x000522000c1e1100 */
[----:B------:R-:W-:-:S02]  /*84e0*/  PRMT R178, RZ, 0x7610, R178 ;  /* 0x00007610ffb27816 */ /* 0x000fc400000000b2 */
[----:B--2---:R-:W-:Y:S02]  /*84f0*/  IADD3 R18, P1, R3, R22, RZ ;  /* 0x0000001603127210 */ /* 0x004fe40007f3e0ff */
[----:B------:R-:W-:Y:S01]  /*8500*/  PRMT R179, RZ, 0x7610, R179 ;  /* 0x00007610ffb37816 */ /* 0x000fe200000000b3 */
[----:B------:R-:W2:Y:S02]  /*8510*/  LDL R22, [R1+0x4c] ;  /* 0x00004c0001167983 */ /* 0x000ea40000100800 */
[----:B---3--:R-:W-:Y:S01]  /*8520*/  IMAD.X R19, R23, 0x1, R21, P1 ;  /* 0x0000000117137824 */ /* 0x008fe200008e0615 */
[----:B------:R-:W-:Y:S01]  /*8530*/  PRMT R193, RZ, 0x7610, R193 ;  /* 0x00007610ffc17816 */ /* 0x000fe200000000c1 */
[----:B------:R-:W3:Y:S04]  /*8540*/  LDL R21, [R1+0x48] ;  /* 0x0000480001157983 */ /* 0x000ee80000100800 */
[----:B------:R0:W3:Y:S02]  /*8550*/  @!P0 LDG.E.U8 R178, desc[UR14][R18.64] ;  /* 0x0000000e12b28981 */ /* 0x0000e4000c1e1100 */
[----:B0-----:R-:W-:-:S02]  /*8560*/  IADD3 R18, P1, R3, R20, RZ ;  /* 0x0000001403127210 */ /* 0x001fc40007f3e0ff */
[----:B------:R-:W3:Y:S03]  /*8570*/  LDL R20, [R1+0x28] ;  /* 0x0000280001147983 */ /* 0x000ee60000100800 */
[----:B------:R-:W-:Y:S02]  /*8580*/  IMAD.X R19, R23, 0x1, R12, P1 ;  /* 0x0000000117137824 */ /* 0x000fe400008e060c */
[----:B------:R-:W3:Y:S04]  /*8590*/  LDL R12, [R1+0x2c] ;  /* 0x00002c00010c7983 */ /* 0x000ee80000100800 */
[----:B------:R4:W3:Y:S02]  /*85a0*/  @!P0 LDG.E.U8 R179, desc[UR14][R18.64] ;  /* 0x0000000e12b38981 */ /* 0x0008e4000c1e1100 */
[----:B----4-:R-:W-:-:S02]  /*85b0*/  IADD3 R18, P1, R3, R249, RZ ;  /* 0x000000f903127210 */ /* 0x010fc40007f3e0ff */
[----:B------:R-:W4:Y:S03]  /*85c0*/  LDL.LU R249, [R1+0xc] ;  /* 0x00000c0001f97983 */ /* 0x000f260000300800 */
[----:B------:R-:W-:Y:S02]  /*85d0*/  IMAD.X R19, R23, 0x1, R6, P1 ;  /* 0x0000000117137824 */ /* 0x000fe400008e0606 */
[----:B------:R-:W4:Y:S04]  /*85e0*/  LDL R6, [R1+0x8] ;  /* 0x0000080001067983 */ /* 0x000f280000100800 */
[----:B------:R0:W4:Y:S04]  /*85f0*/  @!P0 LDG.E.U8 R193, desc[UR14][R18.64] ;  /* 0x0000000e12c18981 */ /* 0x000128000c1e1100 */
[----:B------:R-:W0:Y:S02]  /*8600*/  LDL R19, [R1+0x6c] ;  /* 0x00006c0001137983 */ /* 0x000e240000100800 */
[----:B0-----:R-:W-:-:S02]  /*8610*/  IADD3 R18, P1, R3, R19, RZ ;  /* 0x0000001303127210 */ /* 0x001fc40007f3e0ff */
[----:B------:R-:W2:Y:S01]  /*8620*/  LDL R19, [R1+0x68] ;  /* 0x0000680001137983 */ /* 0x000ea20000100800 */
[----:B------:R-:W-:Y:S02]  /*8630*/  PRMT R194, RZ, 0x7610, R194 ;  /* 0x00007610ffc27816 */ /* 0x000fe400000000c2 */
[----:B------:R-:W-:Y:S02]  /*8640*/  PRMT R195, RZ, 0x7610, R195 ;  /* 0x00007610ffc37816 */ /* 0x000fe400000000c3 */
[----:B------:R-:W-:Y:S02]  /*8650*/  PRMT R196, RZ, 0x7610, R196 ;  /* 0x00007610ffc47816 */ /* 0x000fe400000000c4 */
[----:B------:R-:W-:Y:S02]  /*8660*/  PRMT R214, RZ, 0x7610, R214 ;  /* 0x00007610ffd67816 */ /* 0x000fe400000000d6 */
[----:B------:R-:W-:Y:S02]  /*8670*/  PRMT R216, RZ, 0x7610, R216 ;  /* 0x00007610ffd87816 */ /* 0x000fe400000000d8 */
[----:B------:R-:W-:Y:S01]  /*8680*/  PRMT R218, RZ, 0x7610, R218 ;  /* 0x00007610ffda7816 */ /* 0x000fe200000000da */
[----:B--2---:R-:W-:-:S05]  /*8690*/  IMAD.X R19, R23, 0x1, R19, P1 ;  /* 0x0000000117137824 */ /* 0x004fca00008e0613 */
[----:B------:R0:W2:Y:S02]  /*86a0*/  @!P0 LDG.E.U8 R194, desc[UR14][R18.64] ;  /* 0x0000000e12c28981 */ /* 0x0000a4000c1e1100 */
[----:B0-----:R-:W-:-:S05]  /*86b0*/  IADD3 R18, P1, R3, R22, RZ ;  /* 0x0000001603127210 */ /* 0x001fca0007f3e0ff */
[----:B---3--:R-:W-:-:S05]  /*86c0*/  IMAD.X R19, R23, 0x1, R21, P1 ;  /* 0x0000000117137824 */ /* 0x008fca00008e0615 */
[----:B------:R0:W3:Y:S02]  /*86d0*/  @!P0 LDG.E.U8 R195, desc[UR14][R18.64] ;  /* 0x0000000e12c38981 */ /* 0x0000e4000c1e1100 */
[----:B0-----:R-:W-:Y:S02]  /*86e0*/  IADD3 R18, P1, R3, R12, RZ ;  /* 0x0000000c03127210 */ /* 0x001fe40007f3e0ff */
[----:B------:R-:W2:Y:S03]  /*86f0*/  LDL R12, [R1+0x124] ;  /* 0x00012400010c7983 */ /* 0x000ea60000100800 */
[----:B------:R-:W-:Y:S01]  /*8700*/  IMAD.X R19, R23, 0x1, R20, P1 ;  /* 0x0000000117137824 */ /* 0x000fe200008e0614 */
[----:B------:R-:W-:Y:S01]  /*8710*/  PRMT R220, RZ, 0x7610, R220 ;  /* 0x00007610ffdc7816 */ /* 0x000fe200000000dc */
[----:B------:R-:W3:Y:S04]  /*8720*/  LDL R20, [R1+0x104] ;  /* 0x0001040001147983 */ /* 0x000ee80000100800 */
[----:B------:R4:W3:Y:S02]  /*8730*/  @!P0 LDG.E.U8 R196, desc[UR14][R18.64] ;  /* 0x0000000e12c48981 */ /* 0x0008e4000c1e1100 */
[----:B----4-:R-:W-:-:S05]  /*8740*/  IADD3 R18, P1, R3, R249, RZ ;  /* 0x000000f903127210 */ /* 0x010fca0007f3e0ff */
[----:B------:R-:W-:Y:S01]  /*8750*/  IMAD.X R19, R23, 0x1, R6, P1 ;  /* 0x0000000117137824 */ /* 0x000fe200008e0606 */
[----:B------:R-:W-:Y:S01]  /*8760*/  PRMT R222, RZ, 0x7610, R222 ;  /* 0x00007610ffde7816 */ /* 0x000fe200000000de */
[----:B------:R-:W4:Y:S04]  /*8770*/  LDL R6, [R1+0x140] ;  /* 0x0001400001067983 */ /* 0x000f280000100800 */
[----:B------:R0:W3:Y:S02]  /*8780*/  @!P0 LDG.E.U8 R214, desc[UR14][R18.64] ;  /* 0x0000000e12d68981 */ /* 0x0000e4000c1e1100 */
[----:B0-----:R-:W-:-:S05]  /*8790*/  IADD3 R18, P1, R3, R248, RZ ;  /* 0x000000f803127210 */ /* 0x001fca0007f3e0ff */
[----:B------:R-:W-:-:S05]  /*87a0*/  IMAD.X R19, R23, 0x1, R247, P1 ;  /* 0x0000000117137824 */ /* 0x000fca00008e06f7 */
        /* <DEDUP_REMOVED lines=8> */
[----:B------:R-:W-:Y:S01]  /*8830*/  IMAD.X R19, R23, 0x1, R10, P1 ;  /* 0x0000000117137824 */ /* 0x000fe200008e060a */
[----:B------:R-:W-:Y:S04]  /*8840*/  STL [R1+0x1b4], R247 ;  /* 0x0001b4f701007387 */ /* 0x000fe80000100800 */
[----:B------:R2:W3:Y:S04]  /*8850*/  @!P0 LDG.E.U8 R222, desc[UR14][R18.64] ;  /* 0x0000000e12de8981 */ /* 0x0004e8000c1e1100 */
[----:B------:R-:W3:Y:S01]  /*8860*/  LDL R21, [R1+0xe4] ;  /* 0x0000e40001157983 */ /* 0x000ee20000100800 */
[----:B--2---:R-:W-:-:S03]  /*8870*/  IADD3 R18, P1, R3, R12, RZ ;  /* 0x0000000c03127210 */ /* 0x004fc60007f3e0ff */
[----:B------:R-:W2:Y:S02]  /*8880*/  LDL R12, [R1+0xc4] ;  /* 0x0000c400010c7983 */ /* 0x000ea40000100800 */
[----:B------:R-:W-:Y:S02]  /*8890*/  IMAD.X R19, R23, 0x1, R2, P1 ;  /* 0x0000000117137824 */ /* 0x000fe400008e0602 */
[----:B------:R0:W-:Y:S04]  /*88a0*/  STL [R1+0x188], R2 ;  /* 0x0001880201007387 */ /* 0x0001e80000100800 */
[----:B0-----:R-:W2:Y:S01]  /*88b0*/  LDL.LU R2, [R1+0x100] ;  /* 0x0001000001027983 */ /* 0x001ea20000300800 */
[----:B------:R-:W-:-:S06]  /*88c0*/  PRMT R224, RZ, 0x7610, R224 ;  /* 0x00007610ffe07816 */ /* 0x000fcc00000000e0 */
[----:B------:R0:W2:Y:S01]  /*88d0*/  @!P0 LDG.E.U8 R224, desc[UR14][R18.64] ;  /* 0x0000000e12e08981 */ /* 0x0000a2000c1e1100 */
[----:B------:R-:W-:-:S03]  /*88e0*/  PRMT R226, RZ, 0x7610, R226 ;  /* 0x00007610ffe27816 */ /* 0x000fc600000000e2 */
[----:B------:R1:W-:Y:S01]  /*88f0*/  STL [R1+0x18c], R5 ;  /* 0x00018c0501007387 */ /* 0x0003e20000100800 */
[----:B0-----:R-:W-:-:S03]  /*8900*/  IADD3 R18, P1, R3, R5, RZ ;  /* 0x0000000503127210 */ /* 0x001fc60007f3e0ff */
[----:B-1----:R-:W2:Y:S02]  /*8910*/  LDL.LU R5, [R1+0xe0] ;  /* 0x0000e00001057983 */ /* 0x002ea40000300800 */
[----:B----4-:R-:W-:Y:S02]  /*8920*/  IMAD.X R19, R23, 0x1, R6, P1 ;  /* 0x0000000117137824 */ /* 0x010fe400008e0606 */
[----:B------:R-:W4:Y:S04]  /*8930*/  LDL R6, [R1+0xa4] ;  /* 0x0000a40001067983 */ /* 0x000f280000100800 */
[----:B------:R3:W4:Y:S02]  /*8940*/  @!P0 LDG.E.U8 R226, desc[UR14][R18.64] ;  /* 0x0000000e12e28981 */ /* 0x000724000c1e1100 */
[----:B---3--:R-:W-:-:S02]  /*8950*/  IADD3 R18, P1, R3, R20, RZ ;  /* 0x0000001403127210 */ /* 0x008fc40007f3e0ff */
[----:B------:R-:W3:Y:S03]  /*8960*/  LDL R20, [R1+0x84] ;  /* 0x0000840001147983 */ /* 0x000ee60000100800 */
[----:B--2---:R-:W-:Y:S01]  /*8970*/  IMAD.X R19, R23, 0x1, R2, P1 ;  /* 0x0000000117137824 */ /* 0x004fe200008e0602 */
[----:B------:R0:W-:Y:S04]  /*8980*/  STL [R1+0x190], R2 ;  /* 0x0001900201007387 */ /* 0x0001e80000100800 */
[----:B0-----:R-:W2:Y:S01]  /*8990*/  LDL.LU R2, [R1+0xc0] ;  /* 0x0000c00001027983 */ /* 0x001ea20000300800 */
[----:B------:R-:W-:-:S06]  /*89a0*/  PRMT R228, RZ, 0x7610, R228 ;  /* 0x00007610ffe47816 */ /* 0x000fcc00000000e4 */
[----:B------:R0:W3:Y:S01]  /*89b0*/  @!P0 LDG.E.U8 R228, desc[UR14][R18.64] ;  /* 0x0000000e12e48981 */ /* 0x0000e2000c1e1100 */
[----:B------:R-:W-:-:S03]  /*89c0*/  PRMT R230, RZ, 0x7610, R230 ;  /* 0x00007610ffe67816 */ /* 0x000fc600000000e6 */
[----:B------:R1:W-:Y:S01]  /*89d0*/  STL [R1+0x194], R5 ;  /* 0x0001940501007387 */ /* 0x0003e20000100800 */
[----:B0-----:R-:W-:-:S05]  /*89e0*/  IADD3 R18, P1, R3, R21, RZ ;  /* 0x0000001503127210 */ /* 0x001fca0007f3e0ff */
[----:B------:R-:W-:Y:S02]  /*89f0*/  IMAD.X R19, R23, 0x1, R5, P1 ;  /* 0x0000000117137824 */ /* 0x000fe400008e0605 */
[----:B-1----:R-:W3:Y:S04]  /*8a00*/  LDL.LU R5, [R1+0xa0] ;  /* 0x0000a00001057983 */ /* 0x002ee80000300800 */
[----:B------:R0:W3:Y:S02]  /*8a10*/  @!P0 LDG.E.U8 R230, desc[UR14][R18.64] ;  /* 0x0000000e12e68981 */ /* 0x0000e4000c1e1100 */
[----:B0-----:R-:W-:Y:S02]  /*8a20*/  IADD3 R18, P1, R3, R12, RZ ;  /* 0x0000000c03127210 */ /* 0x001fe40007f3e0ff */
[----:B------:R-:W3:Y:S03]  /*8a30*/  LDL R12, [R1+0x64] ;  /* 0x00006400010c7983 */ /* 0x000ee60000100800 */
[----:B--2---:R-:W-:Y:S01]  /*8a40*/  IMAD.X R19, R23, 0x1, R2, P1 ;  /* 0x0000000117137824 */ /* 0x004fe200008e0602 */
[----:B------:R0:W-:Y:S04]  /*8a50*/  STL [R1+0x198], R2 ;  /* 0x0001980201007387 */ /* 0x0001e80000100800 */
[----:B0-----:R-:W2:Y:S01]  /*8a60*/  LDL.LU R2, [R1+0x80] ;  /* 0x0000800001027983 */ /* 0x001ea20000300800 */
[----:B------:R-:W-:-:S06]  /*8a70*/  PRMT R232, RZ, 0x7610, R232 ;  /* 0x00007610ffe87816 */ /* 0x000fcc00000000e8 */
[----:B------:R4:W2:Y:S01]  /*8a80*/  @!P0 LDG.E.U8 R232, desc[UR14][R18.64] ;  /* 0x0000000e12e88981 */ /* 0x0008a2000c1e1100 */
[----:B------:R-:W-:Y:S02]  /*8a90*/  PRMT R234, RZ, 0x7610, R234 ;  /* 0x00007610ffea7816 */ /* 0x000fe400000000ea */
[----:B----4-:R-:W-:Y:S01]  /*8aa0*/  IADD3 R18, P1, R3, R6, RZ ;  /* 0x0000000603127210 */ /* 0x010fe20007f3e0ff */
[----:B---3--:R0:W-:Y:S04]  /*8ab0*/  STL [R1+0x19c], R5 ;  /* 0x00019c0501007387 */ /* 0x0081e80000100800 */
[----:B------:R-:W-:-:S05]  /*8ac0*/  IMAD.X R19, R23, 0x1, R5, P1 ;  /* 0x0000000117137824 */ /* 0x000fca00008e0605 */
[----:B------:R1:W3:Y:S04]  /*8ad0*/  @!P0 LDG.E.U8 R234, desc[UR14][R18.64] ;  /* 0x0000000e12ea8981 */ /* 0x0002e8000c1e1100 */
[----:B0-----:R-:W4:Y:S04]  /*8ae0*/  LDL.LU R5, [R1+0x60] ;  /* 0x0000600001057983 */ /* 0x001f280000300800 */
[----:B------:R-:W3:Y:S01]  /*8af0*/  LDL R21, [R1+0x44] ;  /* 0x0000440001157983 */ /* 0x000ee20000100800 */
[----:B-1----:R-:W-:-:S05]  /*8b00*/  IADD3 R18, P1, R3, R20, RZ ;  /* 0x0000001403127210 */ /* 0x002fca0007f3e0ff */
[----:B--2---:R-:W-:Y:S01]  /*8b10*/  IMAD.X R19, R23, 0x1, R2, P1 ;  /* 0x0000000117137824 */ /* 0x004fe200008e0602 */
[----:B------:R0:W-:Y:S04]  /*8b20*/  STL [R1+0x1a0], R2 ;  /* 0x0001a00201007387 */ /* 0x0001e80000100800 */
[----:B0-----:R-:W2:Y:S01]  /*8b30*/  LDL.LU R2, [R1+0x40] ;  /* 0x0000400001027983 */ /* 0x001ea20000300800 */
[----:B------:R-:W-:Y:S02]  /*8b40*/  LOP3.LUT R190, R190, 0xffff, RZ, 0xc0, !PT ;  /* 0x0000ffffbebe7812 */ /* 0x000fe400078ec0ff */
[----:B------:R-:W-:Y:S01]  /*8b50*/  LOP3.LUT R191, R191, 0xffff, RZ, 0xc0, !PT ;  /* 0x0000ffffbfbf7812 */ /* 0x000fe200078ec0ff */
[----:B------:R-:W2:Y:S03]  /*8b60*/  LDL R22, [R1+0x24] ;  /* 0x0000240001167983 */ /* 0x000ea60000100800 */
[----:B------:R-:W-:-:S02]  /*8b70*/  PRMT R6, R190, 0x3340, R191 ;  /* 0x00003340be067816 */ /* 0x000fc400000000bf */
[----:B------:R-:W-:-:S06]  /*8b80*/  PRMT R190, RZ, 0x7610, R190 ;  /* 0x00007610ffbe7816 */ /* 0x000fcc00000000be */
[----:B------:R0:W2:Y:S01]  /*8b90*/  @!P0 LDG.E.U8 R190, desc[UR14][R18.64] ;  /* 0x0000000e12be8981 */ /* 0x0000a2000c1e1100 */
[----:B------:R-:W-:-:S03]  /*8ba0*/  PRMT R191, RZ, 0x7610, R191 ;  /* 0x00007610ffbf7816 */ /* 0x000fc600000000bf */
[----:B----4-:R1:W-:Y:S01]  /*8bb0*/  STL [R1+0x1a4], R5 ;  /* 0x0001a40501007387 */ /* 0x0103e20000100800 */
[----:B0-----:R-:W-:-:S05]  /*8bc0*/  IADD3 R18, P1, R3, R12, RZ ;  /* 0x0000000c03127210 */ /* 0x001fca0007f3e0ff */
[----:B------:R-:W-:Y:S02]  /*8bd0*/  IMAD.X R19, R23, 0x1, R5, P1 ;  /* 0x0000000117137824 */ /* 0x000fe400008e0605 */
[----:B-1----:R-:W4:Y:S04]  /*8be0*/  LDL.LU R5, [R1+0x20] ;  /* 0x0000200001057983 */ /* 0x002f280000300800 */
[----:B------:R3:W4:Y:S04]  /*8bf0*/  @!P0 LDG.E.U8 R191, desc[UR14][R18.64] ;  /* 0x0000000e12bf8981 */ /* 0x000728000c1e1100 */
[----:B------:R-:W4:Y:S01]  /*8c00*/  LDL.LU R247, [R1+0x4] ;  /* 0x0000040001f77983 */ /* 0x000f220000300800 */
[----:B---3--:R-:W-:-:S05]  /*8c10*/  IADD3 R18, P1, R3, R21, RZ ;  /* 0x0000001503127210 */ /* 0x008fca0007f3e0ff */
[----:B--2---:R-:W-:Y:S01]  /*8c20*/  IMAD.X R19, R23, 0x1, R2, P1 ;  /* 0x0000000117137824 */ /* 0x004fe200008e0602 */
[----:B------:R0:W-:Y:S04]  /*8c30*/  STL [R1+0x1a8], R2 ;  /* 0x0001a80201007387 */ /* 0x0001e80000100800 */
[----:B0-----:R-:W2:Y:S01]  /*8c40*/  LDL.LU R2, [R1] ;  /* 0x0000000001027983 */ /* 0x001ea20000300800 */
[----:B------:R-:W-:Y:S02]  /*8c50*/  LOP3.LUT R197, R197, 0xffff, RZ, 0xc0, !PT ;  /* 0x0000ffffc5c57812 */ /* 0x000fe400078ec0ff */
[----:B------:R-:W-:-:S04]  /*8c60*/  LOP3.LUT R198, R198, 0xffff, RZ, 0xc0, !PT ;  /* 0x0000ffffc6c67812 */ /* 0x000fc800078ec0ff */
[----:B------:R-:W-:Y:S02]  /*8c70*/  PRMT R20, R197, 0x3340, R198 ;  /* 0x00003340c5147816 */ /* 0x000fe400000000c6 */
[----:B------:R-:W-:-:S06]  /*8c80*/  PRMT R197, RZ, 0x7610, R197 ;  /* 0x00007610ffc57816 */ /* 0x000fcc00000000c5 */
[----:B------:R0:W3:Y:S01]  /*8c90*/  @!P0 LDG.E.U8 R197, desc[UR14][R18.64] ;  /* 0x0000000e12c58981 */ /* 0x0000e2000c1e1100 */
[----:B------:R-:W-:Y:S02]  /*8ca0*/  PRMT R198, RZ, 0x7610, R198 ;  /* 0x00007610ffc67816 */ /* 0x000fe400000000c6 */
[----:B0-----:R-:W-:-:S05]  /*8cb0*/  IADD3 R18, P1, R3, R22, RZ ;  /* 0x0000001603127210 */ /* 0x001fca0007f3e0ff */
[----:B----4-:R-:W-:Y:S01]  /*8cc0*/  IMAD.X R19, R23, 0x1, R5, P1 ;  /* 0x0000000117137824 */ /* 0x010fe200008e0605 */
[----:B------:R-:W-:Y:S02]  /*8cd0*/  LOP3.LUT R199, R199, 0xffff, RZ, 0xc0, !PT ;  /* 0x0000ffffc7c77812 */ /* 0x000fe400078ec0ff */
[----:B------:R-:W-:Y:S02]  /*8ce0*/  LOP3.LUT R200, R200, 0xffff, RZ, 0xc0, !PT ;  /* 0x0000ffffc8c87812 */ /* 0x000fe400078ec0ff */
[----:B------:R0:W4:Y:S02]  /*8cf0*/  @!P0 LDG.E.U8 R198, desc[UR14][R18.64] ;  /* 0x0000000e12c68981 */ /* 0x000124000c1e1100 */
[----:B------:R-:W-:Y:S02]  /*8d00*/  PRMT R12, R199, 0x3340, R200 ;  /* 0x00003340c70c7816 */ /* 0x000fe400000000c8 */
[----:B------:R-:W-:Y:S02]  /*8d10*/  PRMT R199, RZ, 0x7610, R199 ;  /* 0x00007610ffc77816 */ /* 0x000fe400000000c7 */
[----:B0-----:R-:W-:-:S02]  /*8d20*/  IADD3 R18, P1, R3, R247, RZ ;  /* 0x000000f703127210 */ /* 0x001fc40007f3e0ff */
[----:B------:R-:W-:Y:S02]  /*8d30*/  LOP3.LUT R205, R205, 0xffff, RZ, 0xc0, !PT ;  /* 0x0000ffffcdcd7812 */ /* 0x000fe400078ec0ff */
[----:B------:R-:W-:-:S04]  /*8d40*/  LOP3.LUT R206, R206, 0xffff, RZ, 0xc0, !PT ;  /* 0x0000ffffcece7812 */ /* 0x000fc800078ec0ff */
[----:B------:R-:W-:Y:S02]  /*8d50*/  PRMT R22, R205, 0x3340, R206 ;  /* 0x00003340cd167816 */ /* 0x000fe400000000ce */
[----:B------:R-:W-:Y:S01]  /*8d60*/  SHF.R.S32.HI R206, RZ, 0x1f, R3 ;  /* 0x0000001fffce7819 */ /* 0x000fe20000011403 */
[----:B------:R-:W3:Y:S01]  /*8d70*/  LDL R205, [R1+0x164] ;  /* 0x0001640001cd7983 */ /* 0x000ee20000100800 */
[----:B------:R-:W-:Y:S02]  /*8d80*/  PRMT R200, RZ, 0x7610, R200 ;  /* 0x00007610ffc87816 */ /* 0x000fe400000000c8 */
[----:B------:R-:W-:Y:S02]  /*8d90*/  LOP3.LUT R201, R201, 0xffff, RZ, 0xc0, !PT ;  /* 0x0000ffffc9c97812 */ /* 0x000fe400078ec0ff */
[----:B------:R-:W-:-:S04]  /*8da0*/  LOP3.LUT R202, R202, 0xffff, RZ, 0xc0, !PT ;  /* 0x0000ffffcaca7812 */ /* 0x000fc800078ec0ff */
[--C-:B------:R-:W-:Y:S02]  /*8db0*/  PRMT R21, R201, 0x3340, R202.reuse ;  /* 0x00003340c9157816 */ /* 0x100fe400000000ca */
[----:B------:R-:W-:Y:S02]  /*8dc0*/  PRMT R201, RZ, 0x7610, R201 ;  /* 0x00007610ffc97816 */ /* 0x000fe400000000c9 */
[----:B------:R-:W-:Y:S02]  /*8dd0*/  PRMT R202, RZ, 0x7610, R202 ;  /* 0x00007610ffca7816 */ /* 0x000fe400000000ca */
[----:B------:R-:W-:Y:S02]  /*8de0*/  LOP3.LUT R203, R203, 0xffff, RZ, 0xc0, !PT ;  /* 0x0000ffffcbcb7812 */ /* 0x000fe400078ec0ff */
[----:B------:R-:W-:-:S04]  /*8df0*/  LOP3.LUT R204, R204, 0xffff, RZ, 0xc0, !PT ;  /* 0x0000ffffcccc7812 */ /* 0x000fc800078ec0ff */
[----:B------:R-:W-:Y:S02]  /*8e00*/  PRMT R204, R203, 0x3340, R204 ;  /* 0x00003340cbcc7816 */ /* 0x000fe400000000cc */
[----:B------:R-:W-:Y:S02]  /*8e10*/  PRMT R203, RZ, 0x7610, R203 ;  /* 0x00007610ffcb7816 */ /* 0x000fe400000000cb */
[----:B------:R-:W-:Y:S02]  /*8e20*/  PRMT R20, R6, 0x5410, R20 ;  /* 0x0000541006147816 */ /* 0x000fe40000000014 */
[----:B------:R-:W4:Y:S01]  /*8e30*/  LDL.LU R6, [R1+0x1bc] ;  /* 0x0001bc0001067983 */ /* 0x000f220000300800 */
[----:B--2---:R-:W-:-:S05]  /*8e40*/  IMAD.X R19, R23, 0x1, R2, P1 ;  /* 0x0000000117137824 */ /* 0x004fca00008e0602 */
[----:B------:R0:W2:Y:S02]  /*8e50*/  @!P0 LDG.E.U8 R199, desc[UR14][R18.64] ;  /* 0x0000000e12c78981 */ /* 0x0000a4000c1e1100 */
[----:B0-----:R-:W-:-:S05]  /*8e60*/  IADD3 R18, P1, R3, R246, RZ ;  /* 0x000000f603127210 */ /* 0x001fca0007f3e0ff */
[----:B------:R-:W-:-:S05]  /*8e70*/  IMAD.X R19, R206, 0x1, R245, P1 ;  /* 0x00000001ce137824 */ /* 0x000fca00008e06f5 */
        /* <DEDUP_REMOVED lines=9> */
[----:B------:R0:W2:Y:S01]  /*8f10*/  @!P0 LDG.E.U8 R203, desc[UR14][R18.64] ;  /* 0x0000000e12cb8981 */ /* 0x0000a2000c1e1100 */
[----:B------:R-:W1:Y:S01]  /*8f20*/  S2R R206, SR_TID.X ;  /* 0x0000000000ce7919 */ /* 0x000e620000002100 */
[----:B------:R-:W-:Y:S02]  /*8f30*/  LOP3.LUT R207, R207, 0xffff, RZ, 0xc0, !PT ;  /* 0x0000ffffcfcf7812 */ /* 0x000fe400078ec0ff */
[----:B------:R-:W-:Y:S02]  /*8f40*/  LOP3.LUT R208, R208, 0xffff, RZ, 0xc0, !PT ;  /* 0x0000ffffd0d07812 */ /* 0x000fe400078ec0ff */
[----:B------:R-:W-:Y:S02]  /*8f50*/  LOP3.LUT R209, R209, 0xffff, RZ, 0xc0, !PT ;  /* 0x0000ffffd1d17812 */ /* 0x000fe400078ec0ff */
[----:B------:R-:W-:Y:S02]  /*8f60*/  LOP3.LUT R210, R210, 0xffff, RZ, 0xc0, !PT ;  /* 0x0000ffffd2d27812 */ /* 0x000fe400078ec0ff */
[----:B------:R-:W-:-:S02]  /*8f70*/  PRMT R207, R207, 0x3340, R208 ;  /* 0x00003340cfcf7816 */ /* 0x000fc400000000d0 */
[----:B------:R-:W-:Y:S02]  /*8f80*/  PRMT R23, R209, 0x3340, R210 ;  /* 0x00003340d1177816 */ /* 0x000fe400000000d2 */
[----:B------:R-:W-:Y:S02]  /*8f90*/  PRMT R21, R12, 0x5410, R21 ;  /* 0x000054100c157816 */ /* 0x000fe40000000015 */
[----:B------:R-:W-:Y:S01]  /*8fa0*/  PRMT R22, R204, 0x5410, R22 ;  /* 0x00005410cc167816 */ /* 0x000fe20000000016 */
[----:B0-----:R-:W-:Y:S01]  /*8fb0*/  IMAD.U32 R19, RZ, RZ, UR12 ;  /* 0x0000000cff137e24 */ /* 0x001fe2000f8e00ff */
[----:B------:R-:W-:Y:S01]  /*8fc0*/  PRMT R23, R207, 0x5410, R23 ;  /* 0x00005410cf177816 */ /* 0x000fe20000000017 */
[----:B------:R-:W-:Y:S01]  /*8fd0*/  UMOV UR5, 0x80000020 ;  /* 0x8000002000057882 */ /* 0x000fe20000000000 */
[----:B------:R-:W-:Y:S01]  /*8fe0*/  IADD3 R0, P4, R0, UR24, RZ ;  /* 0x0000001800007c10 */ /* 0x000fe2000ff9e0ff */
[----:B------:R-:W2:Y:S04]  /*8ff0*/  LDL.LU R12, [R1+0x1b8] ;  /* 0x0001b800010c7983 */ /* 0x000ea80000300800 */
[----:B---3--:R-:W-:Y:S01]  /*9000*/  STS.128 [R205+UR12], R20 ;  /* 0x00000014cd007988 */ /* 0x008fe20008000c0c */
[----:B-1----:R-:W-:-:S03]  /*9010*/  LOP3.LUT R206, R206, 0x7f, RZ, 0xc0, !PT ;  /* 0x0000007fcece7812 */ /* 0x002fc600078ec0ff */
[----:B------:R-:W3:Y:S04]  /*9020*/  LDL.LU R204, [R1+0x1c] ;  /* 0x00001c0001cc7983 */ /* 0x000ee80000300800 */
[----:B------:R-:W-:Y:S04]  /*9030*/  STS.U8 [R206+UR12+0x2000], R182 ;  /* 0x002000b6ce007988 */ /* 0x000fe8000800000c */
[----:B------:R-:W-:Y:S04]  /*9040*/  STS.U8 [R206+UR12+0x2200], R183 ;  /* 0x002200b7ce007988 */ /* 0x000fe8000800000c */
[----:B------:R-:W-:Y:S04]  /*9050*/  STS.U8 [R206+UR12+0x2400], R184 ;  /* 0x002400b8ce007988 */ /* 0x000fe8000800000c */
[----:B------:R-:W-:Y:S04]  /*9060*/  STS.U8 [R206+UR12+0x2600], R185 ;  /* 0x002600b9ce007988 */ /* 0x000fe8000800000c */
[----:B------:R-:W-:Y:S04]  /*9070*/  STS.U8 [R206+UR12+0x2800], R186 ;  /* 0x002800bace007988 */ /* 0x000fe8000800000c */
[----:B------:R-:W-:Y:S04]  /*9080*/  STS.U8 [R206+UR12+0x2a00], R187 ;  /* 0x002a00bbce007988 */ /* 0x000fe8000800000c */
[----:B------:R-:W-:Y:S04]  /*9090*/  STS.U8 [R206+UR12+0x2c00], R188 ;  /* 0x002c00bcce007988 */ /* 0x000fe8000800000c */
[----:B------:R-:W-:Y:S01]  /*90a0*/  STS.U8 [R206+UR12+0x2e00], R189 ;  /* 0x002e00bdce007988 */ /* 0x000fe2000800000c */
[----:B------:R-:W-:-:S03]  /*90b0*/  LOP3.LUT R18, R206, 0x10, RZ, 0x3c, !PT ;  /* 0x00000010ce127812 */ /* 0x000fc600078e3cff */
[----:B------:R-:W-:Y:S04]  /*90c0*/  STS.U8 [R206+UR12+0x3000], R192 ;  /* 0x003000c0ce007988 */ /* 0x000fe8000800000c */
[----:B------:R-:W-:Y:S04]  /*90d0*/  STS.U8 [R206+UR12+0x3200], R168 ;  /* 0x003200a8ce007988 */ /* 0x000fe8000800000c */
[----:B------:R-:W-:Y:S04]  /*90e0*/  STS.U8 [R206+UR12+0x3400], R164 ;  /* 0x003400a4ce007988 */ /* 0x000fe8000800000c */
[----:B------:R-:W-:Y:S04]  /*90f0*/  STS.U8 [R206+UR12+0x3600], R165 ;  /* 0x003600a5ce007988 */ /* 0x000fe8000800000c */
[----:B------:R-:W-:Y:S04]  /*9100*/  STS.U8 [R206+UR12+0x3800], R166 ;  /* 0x003800a6ce007988 */ /* 0x000fe8000800000c */
[----:B------:R-:W-:Y:S04]  /*9110*/  STS.U8 [R206+UR12+0x3a00], R167 ;  /* 0x003a00a7ce007988 */ /* 0x000fe8000800000c */
[----:B------:R-:W-:Y:S04]  /*9120*/  STS.U8 [R206+UR12+0x3c00], R169 ;  /* 0x003c00a9ce007988 */ /* 0x000fe8000800000c */
[----:B------:R-:W-:Y:S04]  /*9130*/  STS.U8 [R206+UR12+0x3e00], R162 ;  /* 0x003e00a2ce007988 */ /* 0x000fe8000800000c */
[----:B------:R0:W-:Y:S04]  /*9140*/  STS.U8 [R18+UR12+0x3280], R17 ;  /* 0x0032801112007988 */ /* 0x0001e8000800000c */
[----:B------:R-:W-:Y:S04]  /*9150*/  STS.U8 [R18+UR12+0x2280], R163 ;  /* 0x002280a312007988 */ /* 0x000fe8000800000c */
[----:B------:R-:W-:Y:S01]  /*9160*/  STS.U8 [R18+UR12+0x2080], R170 ;  /* 0x002080aa12007988 */ /* 0x000fe2000800000c */
[----:B0-----:R-:W-:-:S03]  /*9170*/  LOP3.LUT R17, R206, 0x20, RZ, 0x3c, !PT ;  /* 0x00000020ce117812 */ /* 0x001fc600078e3cff */
        /* <DEDUP_REMOVED lines=13> */
[----:B------:R-:W-:Y:S01]  /*9250*/  STS.U8 [R17+UR12+0x3b00], R180 ;  /* 0x003b00b411007988 */ /* 0x000fe2000800000c */
[----:B------:R-:W-:-:S02]  /*9260*/  SHF.R.U32.HI R19, RZ, 0x4, R19 ;  /* 0x00000004ff137819 */ /* 0x000fc40000011613 */
[----:B------:R-:W-:Y:S01]  /*9270*/  IADD3 R13, P6, R13, UR24, RZ ;  /* 0x000000180d0d7c10 */ /* 0x000fe2000ffde0ff */
[----:B------:R-:W3:Y:S01]  /*9280*/  LDL.LU R208, [R1+0x24] ;  /* 0x0000240001d07983 */ /* 0x000ee20000300800 */
[----:B0-----:R-:W-:-:S03]  /*9290*/  LOP3.LUT R18, R206, 0x30, RZ, 0x3c, !PT ;  /* 0x00000030ce127812 */ /* 0x001fc600078e3cff */
[----:B------:R-:W-:Y:S01]  /*92a0*/  STS.U8 [R17+UR12+0x2300], R158 ;  /* 0x0023009e11007988 */ /* 0x000fe2000800000c */
[----:B------:R-:W0:Y:S03]  /*92b0*/  LDC R206, c[0x0][0x238] ;  /* 0x00008e00ffce7b82 */ /* 0x000e260000000800 */
        /* <DEDUP_REMOVED lines=24> */
[----:B----4-:R-:W-:Y:S04]  /*9440*/  STS.U8 [R18+UR12+0x3380], R198 ;  /* 0x003380c612007988 */ /* 0x010fe8000800000c */
[----:B--2---:R-:W-:Y:S04]  /*9450*/  STS.U8 [R18+UR12+0x3580], R199 ;  /* 0x003580c712007988 */ /* 0x004fe8000800000c */
[----:B------:R-:W-:Y:S04]  /*9460*/  STS.U8 [R18+UR12+0x3780], R200 ;  /* 0x003780c812007988 */ /* 0x000fe8000800000c */
[----:B------:R-:W-:Y:S04]  /*9470*/  STS.U8 [R18+UR12+0x3980], R201 ;  /* 0x003980c912007988 */ /* 0x000fe8000800000c */
[----:B------:R-:W-:Y:S01]  /*9480*/  STS.U8 [R18+UR12+0x3b80], R202 ;  /* 0x003b80ca12007988 */ /* 0x000fe2000800000c */
[----:B------:R-:W-:-:S03]  /*9490*/  SGXT.U32 R19, R19, 0xe ;  /* 0x0000000e1313781a */ /* 0x000fc60000000000 */
[----:B------:R-:W2:Y:S04]  /*94a0*/  LDL.LU R205, [R1+0x2c] ;  /* 0x00002c0001cd7983 */ /* 0x000ea80000300800 */
[----:B------:R-:W-:Y:S01]  /*94b0*/  STS.U8 [R18+UR12+0x3d80], R203 ;  /* 0x003d80cb12007988 */ /* 0x000fe2000800000c */
[----:B------:R1:W-:Y:S06]  /*94c0*/  MEMBAR.ALL.CTA ;  /* 0x0000000000007992 */ /* 0x0003ec0000008000 */
[----:B-1----:R-:W1:Y:S01]  /*94d0*/  FENCE.VIEW.ASYNC.S ;  /* 0x00000000000073c6 */ /* 0x002e620000000000 */
[----:B------:R-:W-:Y:S01]  /*94e0*/  R2UR UR4, R19 ;  /* 0x00000000130472ca */ /* 0x000fe200000e0000 */
[----:B0-----:R-:W-:-:S02]  /*94f0*/  IMAD.SHL.U32 R17, R206, 0x40, RZ ;  /* 0x00000040ce117824 */ /* 0x001fc400078e00ff */
[----:B------:R-:W4:Y:S01]  /*9500*/  LDL.LU R182, [R1+0x34] ;  /* 0x0000340001b67983 */ /* 0x000f220000300800 */
[----:B-1----:R-:W-:Y:S02]  /*9510*/  BAR.SYNC.DEFER_BLOCKING 0x0 ;  /* 0x0000000000007b1d */ /* 0x002fe40000010000 */
[----:B------:R-:W-:-:S04]  /*9520*/  IADD3 R6, P0, R17, R6, RZ ;  /* 0x0000000611067210 */ /* 0x000fc80007f1e0ff */
[----:B------:R-:W-:Y:S02]  /*9530*/  LEA.HI.X.SX32 R11, R17, R11, 0x1, P0 ;  /* 0x0000000b110b7211 */ /* 0x000fe400000f0eff */
[----:B------:R-:W-:Y:S01]  /*9540*/  IADD3 R219, P0, R219, UR24, RZ ;  /* 0x00000018dbdb7c10 */ /* 0x000fe2000ff1e0ff */
[----:B------:R-:W2:Y:S04]  /*9550*/  LDL.LU R20, [R1+0x3c] ;  /* 0x00003c0001147983 */ /* 0x000ea80000300800 */
[----:B------:R-:W4:Y:S04]  /*9560*/  LDL.LU R206, [R1+0x8] ;  /* 0x0000080001ce7983 */ /* 0x000f280000300800 */
[----:B------:R-:W4:Y:S04]  /*9570*/  LDL.LU R19, [R1+0x44] ;  /* 0x0000440001137983 */ /* 0x000f280000300800 */
[----:B------:R-:W4:Y:S01]  /*9580*/  LDL.LU R21, [R1+0x10] ;  /* 0x0000100001157983 */ /* 0x000f220000300800 */
[----:B------:R-:W-:-:S03]  /*9590*/  WARPGROUP.ARRIVE ;  /* 0x00000000000079c5 */ /* 0x000fc60000000000 */
[----:B------:R-:W4:Y:S04]  /*95a0*/  LDL.LU R22, [R1+0x4c] ;  /* 0x00004c0001167983 */ /* 0x000f280000300800 */
[----:B------:R-:W4:Y:S01]  /*95b0*/  LDL.LU R23, [R1+0x18] ;  /* 0x0000180001177983 */ /* 0x000f220000300800 */
[----:B------:R-:W-:Y:S01]  /*95c0*/  QGMMA.64x128x32.F32.E4M3.E4M3 R88, gdesc[UR4], R88 ;  /* 0x01e00000045879f3 */ /* 0x000fe20008700858 */
[----:B------:R-:W-:Y:S02]  /*95d0*/  USHF.R.S32.HI UR4, URZ, 0x1f, UR24 ;  /* 0x0000001f3f047899 */ /* 0x000fe40008011418 */
[----:B------:R-:W4:Y:S04]  /*95e0*/  LDL.LU R209, [R1+0x54] ;  /* 0x0000540001d17983 */ /* 0x000f280000300800 */
[----:B------:R-:W-:-:S02]  /*95f0*/  IADD3.X R16, R16, UR4, RZ, P4, !PT ;  /* 0x0000000410107c10 */ /* 0x000fc4000a7fe4ff */
[----:B------:R-:W-:Y:S02]  /*9600*/  IADD3 R223, P4, R223, UR24, RZ ;  /* 0x00000018dfdf7c10 */ /* 0x000fe4000ff9e0ff */
[----:B------:R-:W-:Y:S02]  /*9610*/  IADD3.X R217, R217, UR4, RZ, P0, !PT ;  /* 0x00000004d9d97c10 */ /* 0x000fe400087fe4ff */
[----:B------:R-:W-:Y:S02]  /*9620*/  IADD3 R240, P0, R240, UR24, RZ ;  /* 0x00000018f0f07c10 */ /* 0x000fe4000ff1e0ff */
[----:B------:R-:W-:Y:S02]  /*9630*/  IADD3.X R10, R10, UR4, RZ, P6, !PT ;  /* 0x000000040a0a7c10 */ /* 0x000fe4000b7fe4ff */
[----:B------:R-:W-:Y:S02]  /*9640*/  IADD3 R227, P6, R227, UR24, RZ ;  /* 0x00000018e3e37c10 */ /* 0x000fe4000ffde0ff */
[----:B------:R-:W-:-:S02]  /*9650*/  IADD3.X R221, R221, UR4, RZ, P4, !PT ;  /* 0x00000004dddd7c10 */ /* 0x000fc4000a7fe4ff */
[----:B------:R-:W-:Y:S02]  /*9660*/  IADD3 R242, P4, R242, UR24, RZ ;  /* 0x00000018f2f27c10 */ /* 0x000fe4000ff9e0ff */
[----:B------:R-:W-:Y:S02]  /*9670*/  IADD3.X R239, R239, UR4, RZ, P0, !PT ;  /* 0x00000004efef7c10 */ /* 0x000fe400087fe4ff */
[----:B------:R-:W-:Y:S02]  /*9680*/  IADD3 R247, P0, R247, UR24, RZ ;  /* 0x00000018f7f77c10 */ /* 0x000fe4000ff1e0ff */
[----:B------:R-:W-:Y:S02]  /*9690*/  IADD3.X R225, R225, UR4, RZ, P6, !PT ;  /* 0x00000004e1e17c10 */ /* 0x000fe4000b7fe4ff */
[----:B------:R-:W-:Y:S02]  /*96a0*/  IADD3 R244, P6, R244, UR24, RZ ;  /* 0x00000018f4f47c10 */ /* 0x000fe4000ffde0ff */
[----:B------:R-:W-:-:S02]  /*96b0*/  IADD3.X R241, R241, UR4, RZ, P4, !PT ;  /* 0x00000004f1f17c10 */ /* 0x000fc4000a7fe4ff */
[----:B------:R-:W-:Y:S01]  /*96c0*/  IADD3 R249, P4, R249, UR24, RZ ;  /* 0x00000018f9f97c10 */ /* 0x000fe2000ff9e0ff */
[----:B------:R0:W-:Y:S01]  /*96d0*/  STL [R1+0x4], R247 ;  /* 0x000004f701007387 */ /* 0x0001e20000100800 */
[----:B------:R-:W-:Y:S02]  /*96e0*/  IADD3.X R243, R243, UR4, RZ, P6, !PT ;  /* 0x00000004f3f37c10 */ /* 0x000fe4000b7fe4ff */
[----:B------:R-:W-:Y:S01]  /*96f0*/  IADD3 R251, P6, R251, UR24, RZ ;  /* 0x00000018fbfb7c10 */ /* 0x000fe2000ffde0ff */
[----:B0-----:R-:W4:Y:S04]  /*9700*/  LDL.LU R247, [R1+0x1b4] ;  /* 0x0001b40001f77983 */ /* 0x001f280000300800 */
[----:B------:R0:W-:Y:S04]  /*9710*/  STL [R1+0xc], R249 ;  /* 0x00000cf901007387 */ /* 0x0001e80000100800 */
[----:B0-----:R-:W4:Y:S04]  /*9720*/  LDL.LU R249, [R1+0x1b0] ;  /* 0x0001b00001f97983 */ /* 0x001f280000300800 */
[----:B------:R0:W-:Y:S04]  /*9730*/  STL [R1+0x14], R251 ;  /* 0x000014fb01007387 */ /* 0x0001e80000100800 */
[----:B0-----:R-:W4:Y:S01]  /*9740*/  LDL.LU R251, [R1+0x1ac] ;  /* 0x0001ac0001fb7983 */ /* 0x001f220000300800 */
[----:B------:R-:W-:-:S02]  /*9750*/  IADD3 R14, P5, R14, UR24, RZ ;  /* 0x000000180e0e7c10 */ /* 0x000fc4000ffbe0ff */
[----:B------:R-:W-:Y:S01]  /*9760*/  IADD3 R15, P3, R15, UR24, RZ ;  /* 0x000000180f0f7c10 */ /* 0x000fe2000ff7e0ff */
[----:B------:R-:W4:Y:S01]  /*9770*/  LDL.LU R207, [R1+0x5c] ;  /* 0x00005c0001cf7983 */ /* 0x000f220000300800 */
[----:B------:R-:W-:Y:S02]  /*9780*/  IADD3 R212, P2, R212, UR24, RZ ;  /* 0x00000018d4d47c10 */ /* 0x000fe4000ff5e0ff */
[----:B------:R-:W-:Y:S01]  /*9790*/  IADD3.X R8, R8, UR4, RZ, P5, !PT ;  /* 0x0000000408087c10 */ /* 0x000fe2000affe4ff */
[----:B------:R-:W4:Y:S01]  /*97a0*/  LDL.LU R210, [R1+0x28] ;  /* 0x0000280001d27983 */ /* 0x000f220000300800 */
[----:B------:R-:W-:Y:S02]  /*97b0*/  IADD3 R9, P5, R9, UR24, RZ ;  /* 0x0000001809097c10 */ /* 0x000fe4000ffbe0ff */
[----:B------:R-:W-:Y:S02]  /*97c0*/  IADD3.X R7, R7, UR4, RZ, P3, !PT ;  /* 0x0000000407077c10 */ /* 0x000fe40009ffe4ff */
[----:B------:R-:W-:-:S02]  /*97d0*/  IADD3 R233, P3, R233, UR24, RZ ;  /* 0x00000018e9e97c10 */ /* 0x000fc4000ff7e0ff */
        /* <DEDUP_REMOVED lines=10> */
[----:B------:R-:W-:Y:S01]  /*9880*/  IADD3 R250, P2, R250, UR24, RZ ;  /* 0x00000018fafa7c10 */ /* 0x000fe2000ff5e0ff */
[----:B------:R-:W-:Y:S01]  /*9890*/  UMOV UR18, UR6 ;  /* 0x0000000600127c82 */ /* 0x000fe20008000000 */
[----:B------:R-:W-:Y:S01]  /*98a0*/  IADD3.X R245, R245, UR4, RZ, P5, !PT ;  /* 0x00000004f5f57c10 */ /* 0x000fe2000affe4ff */
[----:B------:R-:W-:Y:S01]  /*98b0*/  UMOV UR19, UR7 ;  /* 0x0000000700137c82 */ /* 0x000fe20008000000 */
[----:B---3--:R-:W-:Y:S01]  /*98c0*/  IADD3 R204, P5, R204, UR24, RZ ;  /* 0x00000018cccc7c10 */ /* 0x008fe2000ffbe0ff */
[----:B------:R-:W-:Y:S01]  /*98d0*/  QGMMA.64x128x32.F32.E4M3.E4M3 R88, gdesc[UR8], R88 ;  /* 0x01e00000085879f3 */ /* 0x000fe20008700858 */
[----:B------:R-:W-:-:S02]  /*98e0*/  IADD3.X R237, R237, UR4, RZ, P1, !PT ;  /* 0x00000004eded7c10 */ /* 0x000fc40008ffe4ff */
[----:B------:R-:W-:Y:S01]  /*98f0*/  IADD3 R252, P1, R252, UR24, RZ ;  /* 0x00000018fcfc7c10 */ /* 0x000fe2000ff3e0ff */
[----:B------:R-:W-:Y:S01]  /*9900*/  STL [R1+0x1c], R204 ;  /* 0x00001ccc01007387 */ /* 0x000fe20000100800 */
[----:B------:R-:W-:-:S07]  /*9910*/  IADD3.X R2, R2, UR4, RZ, P0, !PT ;  /* 0x0000000402027c10 */ /* 0x000fce00087fe4ff */
[----:B------:R-:W-:Y:S01]  /*9920*/  QGMMA.64x128x32.F32.E4M3.E4M3 R24, gdesc[UR16], R24 ;  /* 0x01e00000101879f3 */ /* 0x000fe20008700818 */
[----:B--2---:R-:W-:Y:S02]  /*9930*/  IADD3 R20, P0, R20, UR24, RZ ;  /* 0x0000001814147c10 */ /* 0x004fe4000ff1e0ff */
[----:B----4-:R-:W-:Y:S02]  /*9940*/  IADD3.X R206, R206, UR4, RZ, P4, !PT ;  /* 0x00000004cece7c10 */ /* 0x010fe4000a7fe4ff */
[----:B------:R-:W-:Y:S02]  /*9950*/  IADD3 R19, P4, R19, UR24, RZ ;  /* 0x0000001813137c10 */ /* 0x000fe4000ff9e0ff */
[----:B------:R-:W-:Y:S02]  /*9960*/  IADD3.X R21, R21, UR4, RZ, P6, !PT ;  /* 0x0000000415157c10 */ /* 0x000fe4000b7fe4ff */
[----:B------:R-:W-:Y:S02]  /*9970*/  IADD3 R22, P6, R22, UR24, RZ ;  /* 0x0000001816167c10 */ /* 0x000fe4000ffde0ff */
[----:B------:R-:W-:-:S02]  /*9980*/  IADD3.X R23, R23, UR4, RZ, P5, !PT ;  /* 0x0000000417177c10 */ /* 0x000fc4000affe4ff */
[----:B------:R-:W-:Y:S02]  /*9990*/  IADD3 R209, P5, R209, UR24, RZ ;  /* 0x00000018d1d17c10 */ /* 0x000fe4000ffbe0ff */
[----:B------:R-:W-:Y:S02]  /*99a0*/  IADD3.X R247, R247, UR4, RZ, P3, !PT ;  /* 0x00000004f7f77c10 */ /* 0x000fe40009ffe4ff */
[----:B------:R-:W-:-:S05]  /*99b0*/  IADD3 R208, P3, R208, UR24, RZ ;  /* 0x00000018d0d07c10 */ /* 0x000fca000ff7e0ff */
[----:B------:R0:W-:Y:S01]  /*99c0*/  STL [R1+0x24], R208 ;  /* 0x000024d001007387 */ /* 0x0001e20000100800 */
[----:B------:R-:W-:Y:S02]  /*99d0*/  IADD3.X R249, R249, UR4, RZ, P2, !PT ;  /* 0x00000004f9f97c10 */ /* 0x000fe400097fe4ff */
[----:B------:R-:W-:Y:S01]  /*99e0*/  IADD3 R205, P2, R205, UR24, RZ ;  /* 0x00000018cdcd7c10 */ /* 0x000fe2000ff5e0ff */
[----:B0-----:R-:W2:Y:S04]  /*99f0*/  LDL.LU R208, [R1+0x64] ;  /* 0x0000640001d07983 */ /* 0x001ea80000300800 */
[----:B------:R-:W3:Y:S04]  /*9a00*/  LDL.LU R204, [R1+0x30] ;  /* 0x0000300001cc7983 */ /* 0x000ee80000300800 */
[----:B------:R0:W-:Y:S01]  /*9a10*/  STL [R1+0x2c], R205 ;  /* 0x00002ccd01007387 */ /* 0x0001e20000100800 */
[----:B------:R-:W-:-:S02]  /*9a20*/  IADD3.X R251, R251, UR4, RZ, P1, !PT ;  /* 0x00000004fbfb7c10 */ /* 0x000fc40008ffe4ff */
[----:B------:R-:W-:Y:S01]  /*9a30*/  IADD3 R182, P1, R182, UR24, RZ ;  /* 0x00000018b6b67c10 */ /* 0x000fe2000ff3e0ff */
[----:B0-----:R-:W4:Y:S04]  /*9a40*/  LDL.LU R205, [R1+0x6c] ;  /* 0x00006c0001cd7983 */ /* 0x001f280000300800 */
[----:B------:R0:W-:Y:S01]  /*9a50*/  STL [R1], R2 ;  /* 0x0000000201007387 */ /* 0x0001e20000100800 */
[----:B------:R-:W-:-:S03]  /*9a60*/  IADD3.X R5, R5, UR4, RZ, P3, !PT ;  /* 0x0000000405057c10 */ /* 0x000fc60009ffe4ff */
[----:B0-----:R-:W4:Y:S04]  /*9a70*/  LDL.LU R2, [R1+0x1a8] ;  /* 0x0001a80001027983 */ /* 0x001f280000300800 */
[----:B------:R-:W-:Y:S04]  /*9a80*/  STL [R1+0x34], R182 ;  /* 0x000034b601007387 */ /* 0x000fe80000100800 */
[----:B------:R0:W-:Y:S04]  /*9a90*/  STL [R1+0x8], R206 ;  /* 0x000008ce01007387 */ /* 0x0001e80000100800 */
[----:B0-----:R-:W4:Y:S04]  /*9aa0*/  LDL.LU R206, [R1+0x38] ;  /* 0x0000380001ce7983 */ /* 0x001f280000300800 */
[----:B------:R-:W-:Y:S04]  /*9ab0*/  STL [R1+0x3c], R20 ;  /* 0x00003c1401007387 */ /* 0x000fe80000100800 */
[----:B------:R0:W-:Y:S04]  /*9ac0*/  STL [R1+0x44], R19 ;  /* 0x0000441301007387 */ /* 0x0001e80000100800 */
[----:B0-----:R-:W4:Y:S04]  /*9ad0*/  LDL.LU R19, [R1+0x74] ;  /* 0x0000740001137983 */ /* 0x001f280000300800 */
[----:B------:R-:W-:Y:S04]  /*9ae0*/  STL [R1+0x10], R21 ;  /* 0x0000101501007387 */ /* 0x000fe80000100800 */
[----:B------:R-:W-:Y:S04]  /*9af0*/  STL [R1+0x4c], R22 ;  /* 0x00004c1601007387 */ /* 0x000fe80000100800 */
[----:B------:R0:W-:Y:S04]  /*9b00*/  STL [R1+0x20], R5 ;  /* 0x0000200501007387 */ /* 0x0001e80000100800 */
[----:B------:R-:W-:Y:S04]  /*9b10*/  STL [R1+0x18], R23 ;  /* 0x0000181701007387 */ /* 0x000fe80000100800 */
[----:B0-----:R-:W4:Y:S04]  /*9b20*/  LDL.LU R5, [R1+0x1a4] ;  /* 0x0001a40001057983 */ /* 0x001f280000300800 */
[----:B------:R0:W-:Y:S04]  /*9b30*/  STL [R1+0x54], R209 ;  /* 0x000054d101007387 */ /* 0x0001e80000100800 */
[----:B------:R-:W4:Y:S04]  /*9b40*/  LDL.LU R164, [R1+0x7c] ;  /* 0x00007c0001a47983 */ /* 0x000f280000300800 */
[----:B------:R-:W4:Y:S04]  /*9b50*/  LDL.LU R168, [R1+0x48] ;  /* 0x0000480001a87983 */ /* 0x000f280000300800 */
[----:B------:R-:W4:Y:S04]  /*9b60*/  LDL.LU R192, [R1+0x84] ;  /* 0x0000840001c07983 */ /* 0x000f280000300800 */
[----:B------:R-:W4:Y:S04]  /*9b70*/  LDL.LU R189, [R1+0x50] ;  /* 0x0000500001bd7983 */ /* 0x000f280000300800 */
[----:B------:R-:W4:Y:S04]  /*9b80*/  LDL.LU R188, [R1+0x8c] ;  /* 0x00008c0001bc7983 */ /* 0x000f280000300800 */
[----:B------:R-:W4:Y:S04]  /*9b90*/  LDL.LU R187, [R1+0x58] ;  /* 0x0000580001bb7983 */ /* 0x000f280000300800 */
[----:B0-----:R-:W4:Y:S01]  /*9ba0*/  LDL.LU R209, [R1+0x94] ;  /* 0x0000940001d17983 */ /* 0x001f220000300800 */
[----:B------:R-:W-:-:S02]  /*9bb0*/  IADD3 R207, P3, R207, UR24, RZ ;  /* 0x00000018cfcf7c10 */ /* 0x000fc4000ff7e0ff */
[----:B------:R-:W-:Y:S01]  /*9bc0*/  IADD3.X R210, R210, UR4, RZ, P2, !PT ;  /* 0x00000004d2d27c10 */ /* 0x000fe200097fe4ff */
[----:B------:R-:W4:Y:S04]  /*9bd0*/  LDL.LU R186, [R1+0x9c] ;  /* 0x00009c0001ba7983 */ /* 0x000f280000300800 */
[----:B------:R-:W4:Y:S04]  /*9be0*/  LDL.LU R185, [R1+0x68] ;  /* 0x0000680001b97983 */ /* 0x000f280000300800 */
[----:B------:R-:W-:Y:S04]  /*9bf0*/  STL [R1+0x5c], R207 ;  /* 0x00005ccf01007387 */ /* 0x000fe80000100800 */
[----:B------:R-:W4:Y:S04]  /*9c00*/  LDL.LU R184, [R1+0xa4] ;  /* 0x0000a40001b87983 */ /* 0x000f280000300800 */
[----:B------:R0:W-:Y:S04]  /*9c10*/  STL [R1+0x28], R210 ;  /* 0x000028d201007387 */ /* 0x0001e80000100800 */
[----:B------:R-:W4:Y:S04]  /*9c20*/  LDL.LU R183, [R1+0x70] ;  /* 0x0000700001b77983 */ /* 0x000f280000300800 */
[----:B------:R-:W4:Y:S04]  /*9c30*/  LDL.LU R182, [R1+0xac] ;  /* 0x0000ac0001b67983 */ /* 0x000f280000300800 */
[----:B0-----:R-:W4:Y:S01]  /*9c40*/  LDL.LU R210, [R1+0x78] ;  /* 0x0000780001d27983 */ /* 0x001f220000300800 */
[----:B--2---:R-:W-:-:S02]  /*9c50*/  IADD3 R208, P2, R208, UR24, RZ ;  /* 0x00000018d0d07c10 */ /* 0x004fc4000ff5e0ff */
[----:B---3--:R-:W-:-:S03]  /*9c60*/  IADD3.X R204, R204, UR4, RZ, P1, !PT ;  /* 0x00000004cccc7c10 */ /* 0x008fc60008ffe4ff */
[----:B------:R0:W-:Y:S04]  /*9c70*/  STL [R1+0x64], R208 ;  /* 0x000064d001007387 */ /* 0x0001e80000100800 */
[----:B0-----:R-:W2:Y:S01]  /*9c80*/  LDL.LU R208, [R1+0xb4] ;  /* 0x0000b40001d07983 */ /* 0x001ea20000300800 */
[----:B----4-:R-:W-:-:S03]  /*9c90*/  IADD3 R205, P1, R205, UR24, RZ ;  /* 0x00000018cdcd7c10 */ /* 0x010fc6000ff3e0ff */
[----:B------:R-:W3:Y:S04]  /*9ca0*/  LDL.LU R20, [R1+0xbc] ;  /* 0x0000bc0001147983 */ /* 0x000ee80000300800 */
[----:B------:R-:W4:Y:S04]  /*9cb0*/  LDL.LU R21, [R1+0x88] ;  /* 0x0000880001157983 */ /* 0x000f280000300800 */
[----:B------:R-:W-:Y:S04]  /*9cc0*/  STL [R1+0x30], R204 ;  /* 0x000030cc01007387 */ /* 0x000fe80000100800 */
[----:B------:R-:W3:Y:S01]  /*9cd0*/  LDL.LU R22, [R1+0xc4] ;  /* 0x0000c40001167983 */ /* 0x000ee20000300800 */
[----:B------:R-:W-:-:S03]  /*9ce0*/  IADD3.X R2, R2, UR4, RZ, P4, !PT ;  /* 0x0000000402027c10 */ /* 0x000fc6000a7fe4ff */
[----:B------:R0:W-:Y:S04]  /*9cf0*/  STL [R1+0x6c], R205 ;  /* 0x00006ccd01007387 */ /* 0x0001e80000100800 */
[----:B0-----:R-:W3:Y:S01]  /*9d00*/  LDL.LU R205, [R1+0x90] ;  /* 0x0000900001cd7983 */ /* 0x001ee20000300800 */
[----:B------:R-:W-:-:S05]  /*9d10*/  IADD3.X R206, R206, UR4, RZ, P0, !PT ;  /* 0x00000004cece7c10 */ /* 0x000fca00087fe4ff */
[----:B------:R0:W-:Y:S04]  /*9d20*/  STL [R1+0x38], R206 ;  /* 0x000038ce01007387 */ /* 0x0001e80000100800 */
[----:B0-----:R-:W3:Y:S01]  /*9d30*/  LDL.LU R206, [R1+0xcc] ;  /* 0x0000cc0001ce7983 */ /* 0x001ee20000300800 */
[----:B------:R-:W-:-:S03]  /*9d40*/  IADD3 R19, P0, R19, UR24, RZ ;  /* 0x0000001813137c10 */ /* 0x000fc6000ff1e0ff */
[----:B------:R-:W3:Y:S04]  /*9d50*/  LDL.LU R23, [R1+0x98] ;  /* 0x0000980001177983 */ /* 0x000ee80000300800 */
[----:B------:R-:W3:Y:S04]  /*9d60*/  LDL.LU R207, [R1+0xd4] ;  /* 0x0000d40001cf7983 */ /* 0x000ee80000300800 */
[----:B------:R-:W-:Y:S04]  /*9d70*/  STL [R1+0x74], R19 ;  /* 0x0000741301007387 */ /* 0x000fe80000100800 */
[----:B------:R0:W-:Y:S04]  /*9d80*/  STL [R1+0x40], R2 ;  /* 0x0000400201007387 */ /* 0x0001e80000100800 */
[----:B0-----:R-:W3:Y:S04]  /*9d90*/  LDL.LU R2, [R1+0x1a0] ;  /* 0x0001a00001027983 */ /* 0x001ee80000300800 */
[----:B------:R-:W3:Y:S01]  /*9da0*/  LDL.LU R204, [R1+0xdc] ;  /* 0x0000dc0001cc7983 */ /* 0x000ee20000300800 */
[----:B------:R-:W-:-:S03]  /*9db0*/  IADD3 R164, P4, R164, UR24, RZ ;  /* 0x00000018a4a47c10 */ /* 0x000fc6000ff9e0ff */
[----:B------:R-:W3:Y:S01]  /*9dc0*/  LDL.LU R19, [R1+0xa8] ;  /* 0x0000a80001137983 */ /* 0x000ee20000300800 */
[----:B------:R-:W-:-:S03]  /*9dd0*/  IADD3.X R168, R168, UR4, RZ, P6, !PT ;  /* 0x00000004a8a87c10 */ /* 0x000fc6000b7fe4ff */
[----:B------:R-:W-:Y:S01]  /*9de0*/  STL [R1+0x7c], R164 ;  /* 0x00007ca401007387 */ /* 0x000fe20000100800 */
[----:B------:R-:W-:-:S03]  /*9df0*/  IADD3 R192, P6, R192, UR24, RZ ;  /* 0x00000018c0c07c10 */ /* 0x000fc6000ffde0ff */
[----:B------:R-:W-:Y:S01]  /*9e00*/  STL [R1+0x48], R168 ;  /* 0x000048a801007387 */ /* 0x000fe20000100800 */
[----:B------:R-:W-:-:S03]  /*9e10*/  IADD3.X R189, R189, UR4, RZ, P5, !PT ;  /* 0x00000004bdbd7c10 */ /* 0x000fc6000affe4ff */
[----:B------:R-:W-:Y:S01]  /*9e20*/  STL [R1+0x84], R192 ;  /* 0x000084c001007387 */ /* 0x000fe20000100800 */
[----:B------:R-:W-:Y:S02]  /*9e30*/  IADD3 R188, P5, R188, UR24, RZ ;  /* 0x00000018bcbc7c10 */ /* 0x000fe4000ffbe0ff */
[----:B------:R-:W-:Y:S02]  /*9e40*/  IADD3.X R187, R187, UR4, RZ, P3, !PT ;  /* 0x00000004bbbb7c10 */ /* 0x000fe40009ffe4ff */
[----:B------:R-:W-:Y:S01]  /*9e50*/  IADD3 R209, P3, R209, UR24, RZ ;  /* 0x00000018d1d17c10 */ /* 0x000fe2000ff7e0ff */
[----:B------:R-:W-:Y:S01]  /*9e60*/  STL [R1+0x50], R189 ;  /* 0x000050bd01007387 */ /* 0x000fe20000100800 */
[----:B------:R-:W-:-:S03]  /*9e70*/  IADD3.X R5, R5, UR4, RZ, P2, !PT ;  /* 0x0000000405057c10 */ /* 0x000fc600097fe4ff */
[----:B------:R0:W-:Y:S04]  /*9e80*/  STL [R1+0x94], R209 ;  /* 0x000094d101007387 */ /* 0x0001e80000100800 */
[----:B------:R-:W-:Y:S04]  /*9e90*/  STL [R1+0x8c], R188 ;  /* 0x00008cbc01007387 */ /* 0x000fe80000100800 */
[----:B0-----:R-:W3:Y:S04]  /*9ea0*/  LDL.LU R209, [R1+0xe4] ;  /* 0x0000e40001d17983 */ /* 0x001ee80000300800 */
[----:B------:R-:W-:Y:S04]  /*9eb0*/  STL [R1+0x58], R187 ;  /* 0x000058bb01007387 */ /* 0x000fe80000100800 */
[----:B------:R0:W-:Y:S04]  /*9ec0*/  STL [R1+0x60], R5 ;  /* 0x0000600501007387 */ /* 0x0001e80000100800 */
[----:B0-----:R-:W3:Y:S01]  /*9ed0*/  LDL.LU R5, [R1+0x19c] ;  /* 0x00019c0001057983 */ /* 0x001ee20000300800 */
[----:B------:R-:W-:-:S02]  /*9ee0*/  IADD3 R186, P2, R186, UR24, RZ ;  /* 0x00000018baba7c10 */ /* 0x000fc4000ff5e0ff */
[----:B------:R-:W-:Y:S02]  /*9ef0*/  IADD3.X R185, R185, UR4, RZ, P1, !PT ;  /* 0x00000004b9b97c10 */ /* 0x000fe40008ffe4ff */
[----:B------:R-:W-:Y:S02]  /*9f00*/  IADD3 R184, P1, R184, UR24, RZ ;  /* 0x00000018b8b87c10 */ /* 0x000fe4000ff3e0ff */
[----:B------:R-:W-:Y:S01]  /*9f10*/  IADD3.X R210, R210, UR4, RZ, P4, !PT ;  /* 0x00000004d2d27c10 */ /* 0x000fe2000a7fe4ff */
[----:B------:R-:W-:Y:S01]  /*9f20*/  STL [R1+0x9c], R186 ;  /* 0x00009cba01007387 */ /* 0x000fe20000100800 */
[----:B------:R-:W-:Y:S02]  /*9f30*/  IADD3.X R183, R183, UR4, RZ, P0, !PT ;  /* 0x00000004b7b77c10 */ /* 0x000fe400087fe4ff */
[----:B------:R-:W-:Y:S01]  /*9f40*/  IADD3 R182, P0, R182, UR24, RZ ;  /* 0x00000018b6b67c10 */ /* 0x000fe2000ff1e0ff */
[----:B------:R-:W-:Y:S04]  /*9f50*/  STL [R1+0x68], R185 ;  /* 0x000068b901007387 */ /* 0x000fe80000100800 */
[----:B------:R-:W-:Y:S04]  /*9f60*/  STL [R1+0xa4], R184 ;  /* 0x0000a4b801007387 */ /* 0x000fe80000100800 */
[----:B------:R0:W-:Y:S04]  /*9f70*/  STL [R1+0x78], R210 ;  /* 0x000078d201007387 */ /* 0x0001e80000100800 */
[----:B------:R-:W-:Y:S04]  /*9f80*/  STL [R1+0x70], R183 ;  /* 0x000070b701007387 */ /* 0x000fe80000100800 */
[----:B0-----:R-:W3:Y:S04]  /*9f90*/  LDL.LU R210, [R1+0xb0] ;  /* 0x0000b00001d27983 */ /* 0x001ee80000300800 */
[----:B------:R-:W-:Y:S01]  /*9fa0*/  STL [R1+0xac], R182 ;  /* 0x0000acb601007387 */ /* 0x000fe20000100800 */
[----:B--2---:R-:W-:-:S02]  /*9fb0*/  IADD3 R208, P4, R208, UR24, RZ ;  /* 0x00000018d0d07c10 */ /* 0x004fc4000ff9e0ff */
[----:B----4-:R-:W-:Y:S02]  /*9fc0*/  IADD3.X R21, R21, UR4, RZ, P5, !PT ;  /* 0x0000000415157c10 */ /* 0x010fe4000affe4ff */
[----:B---3--:R-:W-:Y:S02]  /*9fd0*/  IADD3 R22, P5, R22, UR24, RZ ;  /* 0x0000001816167c10 */ /* 0x008fe4000ffbe0ff */
[----:B------:R-:W-:Y:S02]  /*9fe0*/  IADD3.X R205, R205, UR4, RZ, P3, !PT ;  /* 0x00000004cdcd7c10 */ /* 0x000fe40009ffe4ff */
[----:B------:R-:W-:Y:S02]  /*9ff0*/  IADD3 R206, P3, R206, UR24, RZ ;  /* 0x00000018cece7c10 */ /* 0x000fe4000ff7e0ff */
[----:B------:R-:W-:Y:S02]  /*a000*/  IADD3.X R23, R23, UR4, RZ, P2, !PT ;  /* 0x0000000417177c10 */ /* 0x000fe400097fe4ff */
[----:B------:R-:W-:-:S02]  /*a010*/  IADD3 R207, P2, R207, UR24, RZ ;  /* 0x00000018cfcf7c10 */ /* 0x000fc4000ff5e0ff */
[----:B------:R-:W-:Y:S02]  /*a020*/  IADD3.X R2, R2, UR4, RZ, P6, !PT ;  /* 0x0000000402027c10 */ /* 0x000fe4000b7fe4ff */
[----:B------:R-:W-:-:S03]  /*a030*/  IADD3 R20, P6, R20, UR24, RZ ;  /* 0x0000001814147c10 */ /* 0x000fc6000ffde0ff */
[----:B------:R0:W-:Y:S04]  /*a040*/  STL [R1+0x80], R2 ;  /* 0x0000800201007387 */ /* 0x0001e80000100800 */
[----:B0-----:R-:W2:Y:S04]  /*a050*/  LDL.LU R2, [R1+0x198] ;  /* 0x0001980001027983 */ /* 0x001ea80000300800 */
[----:B------:R0:W-:Y:S04]  /*a060*/  STL [R1+0xb4], R208 ;  /* 0x0000b4d001007387 */ /* 0x0001e80000100800 */
[----:B0-----:R-:W3:Y:S04]  /*a070*/  LDL.LU R208, [R1+0xec] ;  /* 0x0000ec0001d07983 */ /* 0x001ee80000300800 */
[----:B------:R-:W-:Y:S04]  /*a080*/  STL [R1+0xbc], R20 ;  /* 0x0000bc1401007387 */ /* 0x000fe80000100800 */
[----:B------:R0:W-:Y:S04]  /*a090*/  STL [R1+0x90], R205 ;  /* 0x000090cd01007387 */ /* 0x0001e80000100800 */
[----:B------:R-:W-:Y:S04]  /*a0a0*/  STL [R1+0x88], R21 ;  /* 0x0000881501007387 */ /* 0x000fe80000100800 */
[----:B0-----:R-:W4:Y:S04]  /*a0b0*/  LDL.LU R205, [R1+0xb8] ;  /* 0x0000b80001cd7983 */ /* 0x001f280000300800 */
[----:B------:R-:W-:Y:S04]  /*a0c0*/  STL [R1+0xc4], R22 ;  /* 0x0000c41601007387 */ /* 0x000fe80000100800 */
[----:B------:R0:W-:Y:S01]  /*a0d0*/  STL [R1+0xcc], R206 ;  /* 0x0000ccce01007387 */ /* 0x0001e20000100800 */
[----:B------:R-:W-:-:S02]  /*a0e0*/  IADD3.X R19, R19, UR4, RZ, P0, !PT ;  /* 0x0000000413137c10 */ /* 0x000fc400087fe4ff */
[----:B------:R-:W-:Y:S01]  /*a0f0*/  IADD3.X R5, R5, UR4, RZ, P1, !PT ;  /* 0x0000000405057c10 */ /* 0x000fe20008ffe4ff */
[----:B0-----:R-:W4:Y:S01]  /*a100*/  LDL.LU R206, [R1+0xf4] ;  /* 0x0000f40001ce7983 */ /* 0x001f220000300800 */
[----:B------:R-:W-:-:S03]  /*a110*/  IADD3 R204, P1, R204, UR24, RZ ;  /* 0x00000018cccc7c10 */ /* 0x000fc6000ff3e0ff */
[----:B------:R0:W-:Y:S04]  /*a120*/  STL [R1+0xa0], R5 ;  /* 0x0000a00501007387 */ /* 0x0001e80000100800 */
[----:B------:R1:W-:Y:S04]  /*a130*/  STL [R1+0x98], R23 ;  /* 0x0000981701007387 */ /* 0x0003e80000100800 */
[----:B0-----:R-:W4:Y:S04]  /*a140*/  LDL.LU R5, [R1+0x194] ;  /* 0x0001940001057983 */ /* 0x001f280000300800 */
[----:B------:R0:W-:Y:S04]  /*a150*/  STL [R1+0xd4], R207 ;  /* 0x0000d4cf01007387 */ /* 0x0001e80000100800 */
[----:B------:R-:W4:Y:S04]  /*a160*/  LDL.LU R166, [R1+0xfc] ;  /* 0x0000fc0001a67983 */ /* 0x000f280000300800 */
[----:B------:R-:W4:Y:S04]  /*a170*/  LDL.LU R165, [R1+0xc8] ;  /* 0x0000c80001a57983 */ /* 0x000f280000300800 */
[----:B------:R0:W-:Y:S04]  /*a180*/  STL [R1+0xdc], R204 ;  /* 0x0000dccc01007387 */ /* 0x0001e80000100800 */
[----:B------:R-:W4:Y:S04]  /*a190*/  LDL.LU R164, [R1+0x104] ;  /* 0x0001040001a47983 */ /* 0x000f280000300800 */
[----:B------:R3:W-:Y:S04]  /*a1a0*/  STL [R1+0xa8], R19 ;  /* 0x0000a81301007387 */ /* 0x0007e80000100800 */
[----:B------:R-:W4:Y:S04]  /*a1b0*/  LDL.LU R168, [R1+0xd0] ;  /* 0x0000d00001a87983 */ /* 0x000f280000300800 */
[----:B------:R-:W4:Y:S04]  /*a1c0*/  LDL.LU R192, [R1+0x10c] ;  /* 0x00010c0001c07983 */ /* 0x000f280000300800 */
[----:B------:R-:W4:Y:S01]  /*a1d0*/  LDL.LU R189, [R1+0xd8] ;  /* 0x0000d80001bd7983 */ /* 0x000f220000300800 */
[----:B------:R-:W-:-:S03]  /*a1e0*/  IADD3 R209, P0, R209, UR24, RZ ;  /* 0x00000018d1d17c10 */ /* 0x000fc6000ff1e0ff */
[----:B------:R-:W4:Y:S04]  /*a1f0*/  LDL.LU R188, [R1+0x114] ;  /* 0x0001140001bc7983 */ /* 0x000f280000300800 */
[----:B------:R-:W4:Y:S04]  /*a200*/  LDL.LU R187, [R1+0x11c] ;  /* 0x00011c0001bb7983 */ /* 0x000f280000300800 */
[----:B------:R-:W4:Y:S01]  /*a210*/  LDL.LU R186, [R1+0xe8] ;  /* 0x0000e80001ba7983 */ /* 0x000f220000300800 */
[----:B------:R-:W-:-:S03]  /*a220*/  IADD3.X R210, R210, UR4, RZ, P4, !PT ;  /* 0x00000004d2d27c10 */ /* 0x000fc6000a7fe4ff */
[----:B------:R-:W4:Y:S04]  /*a230*/  LDL.LU R185, [R1+0x124] ;  /* 0x0001240001b97983 */ /* 0x000f280000300800 */
[----:B------:R3:W-:Y:S04]  /*a240*/  STL [R1+0xe4], R209 ;  /* 0x0000e4d101007387 */ /* 0x0007e80000100800 */
[----:B------:R-:W4:Y:S04]  /*a250*/  LDL.LU R184, [R1+0xf0] ;  /* 0x0000f00001b87983 */ /* 0x000f280000300800 */
[----:B------:R-:W4:Y:S04]  /*a260*/  LDL.LU R183, [R1+0x12c] ;  /* 0x00012c0001b77983 */ /* 0x000f280000300800 */
[----:B------:R-:W4:Y:S04]  /*a270*/  LDL.LU R182, [R1+0xf8] ;  /* 0x0000f80001b67983 */ /* 0x000f280000300800 */
[----:B------:R-:W4:Y:S04]  /*a280*/  LDL.LU R20, [R1+0x134] ;  /* 0x0001340001147983 */ /* 0x000f280000300800 */
[----:B------:R-:W4:Y:S04]  /*a290*/  LDL.LU R21, [R1+0x13c] ;  /* 0x00013c0001157983 */ /* 0x000f280000300800 */
[----:B------:R-:W4:Y:S04]  /*a2a0*/  LDL.LU R22, [R1+0x108] ;  /* 0x0001080001167983 */ /* 0x000f280000300800 */
[----:B------:R-:W-:Y:S04]  /*a2b0*/  STL [R1+0xb0], R210 ;  /* 0x0000b0d201007387 */ /* 0x000fe80000100800 */
[----:B-1----:R-:W4:Y:S04]  /*a2c0*/  LDL.LU R23, [R1+0x110] ;  /* 0x0001100001177983 */ /* 0x002f280000300800 */
[----:B0-----:R-:W4:Y:S04]  /*a2d0*/  LDL.LU R207, [R1+0x14c] ;  /* 0x00014c0001cf7983 */ /* 0x001f280000300800 */
[----:B------:R-:W4:Y:S01]  /*a2e0*/  LDL.LU R204, [R1+0x118] ;  /* 0x0001180001cc7983 */ /* 0x000f220000300800 */
[----:B--2---:R-:W-:-:S02]  /*a2f0*/  IADD3.X R2, R2, UR4, RZ, P5, !PT ;  /* 0x0000000402027c10 */ /* 0x004fc4000affe4ff */
[----:B---3--:R-:W-:-:S05]  /*a300*/  IADD3 R208, P4, R208, UR24, RZ ;  /* 0x00000018d0d07c10 */ /* 0x008fca000ff9e0ff */
[----:B------:R-:W-:Y:S04]  /*a310*/  STL [R1+0xec], R208 ;  /* 0x0000ecd001007387 */ /* 0x000fe80000100800 */
[----:B------:R-:W2:Y:S04]  /*a320*/  LDL.LU R19, [R1+0x154] ;  /* 0x0001540001137983 */ /* 0x000ea80000300800 */
[----:B------:R-:W3:Y:S01]  /*a330*/  LDL.LU R209, [R1+0x15c] ;  /* 0x00015c0001d17983 */ /* 0x000ee20000300800 */
[----:B----4-:R-:W-:-:S05]  /*a340*/  IADD3.X R205, R205, UR4, RZ, P6, !PT ;  /* 0x00000004cdcd7c10 */ /* 0x010fca000b7fe4ff */
[----:B------:R-:W-:Y:S04]  /*a350*/  STL [R1+0xb8], R205 ;  /* 0x0000b8cd01007387 */ /* 0x000fe80000100800 */
[----:B------:R0:W-:Y:S01]  /*a360*/  STL [R1+0xc0], R2 ;  /* 0x0000c00201007387 */ /* 0x0001e20000100800 */
[----:B------:R-:W-:-:S03]  /*a370*/  IADD3 R206, P6, R206, UR24, RZ ;  /* 0x00000018cece7c10 */ /* 0x000fc6000ffde0ff */
[----:B0-----:R-:W4:Y:S04]  /*a380*/  LDL.LU R2, [R1+0x190] ;  /* 0x0001900001027983 */ /* 0x001f280000300800 */
[----:B------:R0:W-:Y:S04]  /*a390*/  STL [R1+0xf4], R206 ;  /* 0x0000f4ce01007387 */ /* 0x0001e80000100800 */
[----:B------:R-:W3:Y:S04]  /*a3a0*/  LDL.LU R210, [R1+0x130] ;  /* 0x0001300001d27983 */ /* 0x000ee80000300800 */
[----:B------:R-:W3:Y:S01]  /*a3b0*/  LDL.LU R208, [R1+0x138] ;  /* 0x0001380001d07983 */ /* 0x000ee20000300800 */
[----:B------:R-:W-:-:S03]  /*a3c0*/  IADD3.X R5, R5, UR4, RZ, P0, !PT ;  /* 0x0000000405057c10 */ /* 0x000fc600087fe4ff */
[----:B------:R-:W3:Y:S04]  /*a3d0*/  LDL.LU R205, [R1+0x140] ;  /* 0x0001400001cd7983 */ /* 0x000ee80000300800 */
[----:B0-----:R-:W3:Y:S01]  /*a3e0*/  LDL.LU R206, [R1+0x148] ;  /* 0x0001480001ce7983 */ /* 0x001ee20000300800 */
[----:B------:R-:W-:Y:S02]  /*a3f0*/  IADD3 R166, P5, R166, UR24, RZ ;  /* 0x00000018a6a67c10 */ /* 0x000fe4000ffbe0ff */
[----:B------:R-:W-:-:S03]  /*a400*/  IADD3.X R165, R165, UR4, RZ, P3, !PT ;  /* 0x00000004a5a57c10 */ /* 0x000fc60009ffe4ff */
[----:B------:R-:W-:Y:S01]  /*a410*/  STL [R1+0xfc], R166 ;  /* 0x0000fca601007387 */ /* 0x000fe20000100800 */
[----:B------:R-:W-:-:S03]  /*a420*/  IADD3 R164, P3, R164, UR24, RZ ;  /* 0x00000018a4a47c10 */ /* 0x000fc6000ff7e0ff */
[----:B------:R-:W-:Y:S01]  /*a430*/  STL [R1+0xc8], R165 ;  /* 0x0000c8a501007387 */ /* 0x000fe20000100800 */
[----:B------:R-:W-:-:S03]  /*a440*/  IADD3.X R168, R168, UR4, RZ, P2, !PT ;  /* 0x00000004a8a87c10 */ /* 0x000fc600097fe4ff */
[----:B------:R-:W-:Y:S01]  /*a450*/  STL [R1+0x104], R164 ;  /* 0x000104a401007387 */ /* 0x000fe20000100800 */
[----:B------:R-:W-:-:S03]  /*a460*/  IADD3 R192, P2, R192, UR24, RZ ;  /* 0x00000018c0c07c10 */ /* 0x000fc6000ff5e0ff */
[----:B------:R-:W-:Y:S01]  /*a470*/  STL [R1+0xd0], R168 ;  /* 0x0000d0a801007387 */ /* 0x000fe20000100800 */
[----:B------:R-:W-:-:S03]  /*a480*/  IADD3.X R189, R189, UR4, RZ, P1, !PT ;  /* 0x00000004bdbd7c10 */ /* 0x000fc60008ffe4ff */
[----:B------:R-:W-:Y:S04]  /*a490*/  STL [R1+0x10c], R192 ;  /* 0x00010cc001007387 */ /* 0x000fe80000100800 */
[----:B------:R0:W-:Y:S04]  /*a4a0*/  STL [R1+0xe0], R5 ;  /* 0x0000e00501007387 */ /* 0x0001e80000100800 */
[----:B------:R-:W-:Y:S04]  /*a4b0*/  STL [R1+0xd8], R189 ;  /* 0x0000d8bd01007387 */ /* 0x000fe80000100800 */
[----:B0-----:R-:W2:Y:S01]  /*a4c0*/  LDL.LU R5, [R1+0x18c] ;  /* 0x00018c0001057983 */ /* 0x001ea20000300800 */
[----:B------:R-:W-:-:S02]  /*a4d0*/  IADD3 R188, P1, R188, UR24, RZ ;  /* 0x00000018bcbc7c10 */ /* 0x000fc4000ff3e0ff */
[----:B------:R-:W-:Y:S02]  /*a4e0*/  IADD3 R187, P0, R187, UR24, RZ ;  /* 0x00000018bbbb7c10 */ /* 0x000fe4000ff1e0ff */
[----:B------:R-:W-:Y:S02]  /*a4f0*/  IADD3.X R186, R186, UR4, RZ, P4, !PT ;  /* 0x00000004baba7c10 */ /* 0x000fe4000a7fe4ff */
[----:B------:R-:W-:Y:S01]  /*a500*/  IADD3 R185, P4, R185, UR24, RZ ;  /* 0x00000018b9b97c10 */ /* 0x000fe2000ff9e0ff */
[----:B------:R-:W-:Y:S01]  /*a510*/  STL [R1+0x114], R188 ;  /* 0x000114bc01007387 */ /* 0x000fe20000100800 */
[----:B------:R-:W-:-:S03]  /*a520*/  IADD3.X R184, R184, UR4, RZ, P6, !PT ;  /* 0x00000004b8b87c10 */ /* 0x000fc6000b7fe4ff */
[----:B------:R-:W-:Y:S01]  /*a530*/  STL [R1+0x11c], R187 ;  /* 0x00011cbb01007387 */ /* 0x000fe20000100800 */
[----:B------:R-:W-:-:S03]  /*a540*/  IADD3 R183, P6, R183, UR24, RZ ;  /* 0x00000018b7b77c10 */ /* 0x000fc6000ffde0ff */
[----:B------:R-:W-:Y:S01]  /*a550*/  STL [R1+0xe8], R186 ;  /* 0x0000e8ba01007387 */ /* 0x000fe20000100800 */
[----:B------:R-:W-:-:S03]  /*a560*/  IADD3.X R182, R182, UR4, RZ, P5, !PT ;  /* 0x00000004b6b67c10 */ /* 0x000fc6000affe4ff */
[----:B------:R-:W-:Y:S01]  /*a570*/  STL [R1+0x124], R185 ;  /* 0x000124b901007387 */ /* 0x000fe20000100800 */
[----:B------:R-:W-:-:S03]  /*a580*/  IADD3 R20, P5, R20, UR24, RZ ;  /* 0x0000001814147c10 */ /* 0x000fc6000ffbe0ff */
[----:B------:R-:W-:Y:S04]  /*a590*/  STL [R1+0xf0], R184 ;  /* 0x0000f0b801007387 */ /* 0x000fe80000100800 */
[----:B------:R-:W-:Y:S01]  /*a5a0*/  STL [R1+0x12c], R183 ;  /* 0x00012cb701007387 */ /* 0x000fe20000100800 */
[----:B------:R-:W-:Y:S02]  /*a5b0*/  IADD3.X R22, R22, UR4, RZ, P2, !PT ;  /* 0x0000000416167c10 */ /* 0x000fe400097fe4ff */
[----:B----4-:R-:W-:Y:S02]  /*a5c0*/  IADD3.X R2, R2, UR4, RZ, P3, !PT ;  /* 0x0000000402027c10 */ /* 0x010fe40009ffe4ff */
[----:B------:R-:W-:-:S03]  /*a5d0*/  IADD3 R21, P3, R21, UR24, RZ ;  /* 0x0000001815157c10 */ /* 0x000fc6000ff7e0ff */
[----:B------:R0:W-:Y:S04]  /*a5e0*/  STL [R1+0x100], R2 ;  /* 0x0001000201007387 */ /* 0x0001e80000100800 */
[----:B------:R-:W-:Y:S04]  /*a5f0*/  STL [R1+0xf8], R182 ;  /* 0x0000f8b601007387 */ /* 0x000fe80000100800 */
[----:B0-----:R-:W4:Y:S04]  /*a600*/  LDL.LU R2, [R1+0x188] ;  /* 0x0001880001027983 */ /* 0x001f280000300800 */
[----:B------:R-:W-:Y:S01]  /*a610*/  STL [R1+0x134], R20 ;  /* 0x0001341401007387 */ /* 0x000fe20000100800 */
[----:B--2---:R-:W-:-:S05]  /*a620*/  IADD3 R5, P2, R5, UR24, RZ ;  /* 0x0000001805057c10 */ /* 0x004fca000ff5e0ff */
[----:B------:R0:W-:Y:S04]  /*a630*/  STL [R1+0x144], R5 ;  /* 0x0001440501007387 */ /* 0x0001e80000100800 */
[----:B------:R-:W-:Y:S04]  /*a640*/  STL [R1+0x13c], R21 ;  /* 0x00013c1501007387 */ /* 0x000fe80000100800 */
[----:B0-----:R-:W2:Y:S01]  /*a650*/  LDL.LU R5, [R1+0x184] ;  /* 0x0001840001057983 */ /* 0x001ea20000300800 */
[----:B------:R-:W-:Y:S02]  /*a660*/  IADD3.X R23, R23, UR4, RZ, P1, !PT ;  /* 0x0000000417177c10 */ /* 0x000fe40008ffe4ff */
[----:B------:R-:W-:Y:S01]  /*a670*/  IADD3 R207, P1, R207, UR24, RZ ;  /* 0x00000018cfcf7c10 */ /* 0x000fe2000ff3e0ff */
[----:B------:R-:W-:Y:S01]  /*a680*/  STL [R1+0x108], R22 ;  /* 0x0001081601007387 */ /* 0x000fe20000100800 */
[----:B------:R-:W-:-:S02]  /*a690*/  IADD3.X R204, R204, UR4, RZ, P0, !PT ;  /* 0x00000004cccc7c10 */ /* 0x000fc400087fe4ff */
[----:B------:R-:W-:Y:S01]  /*a6a0*/  IADD3 R19, P0, R19, UR24, RZ ;  /* 0x0000001813137c10 */ /* 0x000fe2000ff1e0ff */
[----:B------:R-:W-:Y:S04]  /*a6b0*/  STL [R1+0x110], R23 ;  /* 0x0001101701007387 */ /* 0x000fe80000100800 */
[----:B------:R-:W-:Y:S01]  /*a6c0*/  STL [R1+0x14c], R207 ;  /* 0x00014ccf01007387 */ /* 0x000fe20000100800 */
[----:B----4-:R-:W-:-:S05]  /*a6d0*/  IADD3.X R2, R2, UR4, RZ, P4, !PT ;  /* 0x0000000402027c10 */ /* 0x010fca000a7fe4ff */
[----:B------:R0:W-:Y:S04]  /*a6e0*/  STL [R1+0x120], R2 ;  /* 0x0001200201007387 */ /* 0x0001e80000100800 */
[----:B------:R-:W-:Y:S04]  /*a6f0*/  STL [R1+0x118], R204 ;  /* 0x000118cc01007387 */ /* 0x000fe80000100800 */
[----:B0-----:R-:W4:Y:S04]  /*a700*/  LDL.LU R2, [R1+0x180] ;  /* 0x0001800001027983 */ /* 0x001f280000300800 */
[----:B------:R-:W-:Y:S01]  /*a710*/  STL [R1+0x154], R19 ;  /* 0x0001541301007387 */ /* 0x000fe20000100800 */
[----:B--2---:R-:W-:-:S05]  /*a720*/  IADD3.X R5, R5, UR4, RZ, P6, !PT ;  /* 0x0000000405057c10 */ /* 0x004fca000b7fe4ff */
[----:B------:R0:W-:Y:S04]  /*a730*/  STL [R1+0x128], R5 ;  /* 0x0001280501007387 */ /* 0x0001e80000100800 */
[----:B0-----:R-:W2:Y:S01]  /*a740*/  LDL.LU R5, [R1+0x17c] ;  /* 0x00017c0001057983 */ /* 0x001ea20000300800 */
[----:B------:R-:W-:Y:S01]  /*a750*/  UMOV UR22, UR10 ;  /* 0x0000000a00167c82 */ /* 0x000fe20008000000 */
[----:B------:R-:W-:Y:S02]  /*a760*/  UMOV UR23, UR11 ;  /* 0x0000000b00177c82 */ /* 0x000fe40008000000 */
[----:B------:R-:W-:Y:S01]  /*a770*/  QGMMA.64x128x32.F32.E4M3.E4M3 R24, gdesc[UR20], R24, gsb0 ;  /* 0x01e00000141879f3 */ /* 0x000fe20008000818 */
[----:B---3--:R-:W-:Y:S02]  /*a780*/  IADD3 R209, P4, R209, UR24, RZ ;  /* 0x00000018d1d17c10 */ /* 0x008fe4000ff9e0ff */
[----:B------:R-:W-:-:S02]  /*a790*/  IADD3.X R210, R210, UR4, RZ, P5, !PT ;  /* 0x00000004d2d27c10 */ /* 0x000fc4000affe4ff */
[----:B------:R-:W-:Y:S01]  /*a7a0*/  IADD3.X R208, R208, UR4, RZ, P3, !PT ;  /* 0x00000004d0d07c10 */ /* 0x000fe20009ffe4ff */
[----:B------:R-:W-:Y:S01]  /*a7b0*/  STL [R1+0x15c], R209 ;  /* 0x00015cd101007387 */ /* 0x000fe20000100800 */
[----:B------:R-:W-:Y:S02]  /*a7c0*/  IADD3.X R205, R205, UR4, RZ, P2, !PT ;  /* 0x00000004cdcd7c10 */ /* 0x000fe400097fe4ff */
[----:B------:R-:W-:Y:S01]  /*a7d0*/  IADD3.X R206, R206, UR4, RZ, P1, !PT ;  /* 0x00000004cece7c10 */ /* 0x000fe20008ffe4ff */
[----:B------:R-:W-:Y:S04]  /*a7e0*/  STL [R1+0x130], R210 ;  /* 0x000130d201007387 */ /* 0x000fe80000100800 */
[----:B------:R-:W-:Y:S01]  /*a7f0*/  STL [R1+0x138], R208 ;  /* 0x000138d001007387 */ /* 0x000fe20000100800 */
[----:B------:R-:W-:-:S05]  /*a800*/  VIADD R12, R12, 0xffffffff ;  /* 0xffffffff0c0c7836 */ /* 0x000fca0000000000 */
[----:B------:R-:W-:Y:S01]  /*a810*/  ISETP.NE.U32.AND P6, PT, R12, RZ, PT ;  /* 0x000000ff0c00720c */ /* 0x000fe20003fc5070 */
[----:B------:R-:W-:Y:S01]  /*a820*/  VIADD R4, R4, 0xffffffc0 ;  /* 0xffffffc004047836 */ /* 0x000fe20000000000 */
[----:B------:R-:W-:Y:S02]  /*a830*/  WARPGROUP.DEPBAR.LE gsb0, 0x0 ;  /* 0x00008000000079c5 */ /* 0x000fe40000010000 */
[----:B----4-:R-:W-:-:S05]  /*a840*/  IADD3.X R2, R2, UR4, RZ, P0, !PT ;  /* 0x0000000402027c10 */ /* 0x010fca00087fe4ff */
[----:B------:R0:W-:Y:S04]  /*a850*/  STL [R1+0x150], R2 ;  /* 0x0001500201007387 */ /* 0x0001e80000100800 */
[----:B------:R-:W-:Y:S04]  /*a860*/  STL [R1+0x140], R205 ;  /* 0x000140cd01007387 */ /* 0x000fe80000100800 */
[----:B0-----:R0:W5:Y:S04]  /*a870*/  LDL.LU R2, [R1+0x178] ;  /* 0x0001780001027983 */ /* 0x0011680000300800 */
[----:B------:R-:W-:Y:S01]  /*a880*/  STL [R1+0x148], R206 ;  /* 0x000148ce01007387 */ /* 0x000fe20000100800 */
[----:B--2---:R-:W-:-:S05]  /*a890*/  IADD3.X R5, R5, UR4, RZ, P4, !PT ;  /* 0x0000000405057c10 */ /* 0x004fca000a7fe4ff */
[----:B------:R1:W-:Y:S02]  /*a8a0*/  STL [R1+0x158], R5 ;  /* 0x0001580501007387 */ /* 0x0003e40000100800 */
[----:B-1----:R-:W1:Y:S02]  /*a8b0*/  S2R R5, SR_TID.X ;  /* 0x0000000000057919 */ /* 0x002e640000002100 */
[----:B-1----:R-:W-:Y:S01]  /*a8c0*/  LOP3.LUT R5, R5, 0x3f, RZ, 0xc0, !PT ;  /* 0x0000003f05057812 */ /* 0x002fe200078ec0ff */
[----:B0-----:R-:W-:Y:S06]  /*a8d0*/  @P6 BRA `(.L_x_2) ;  /* 0xffffffb000186947 */ /* 0x001fec000383ffff */
.L_x_1:
[----:B------:R-:W2:Y:S01]  /*a8e0*/  LDL.LU R152, [R1+0x174] ;  /* 0x0001740001987983 */ /* 0x000ea20000300800 */
[----:B------:R-:W-:Y:S01]  /*a8f0*/  F2FP.SATFINITE.E4M3.F32.PACK_AB_MERGE_C R4, R39, R38, RZ ;  /* 0x000000262704723e */ /* 0x000fe200048070ff */
[----:B------:R-:W-:Y:S01]  /*a900*/  ULDC.64 UR4, c[0x0][0x228] ;  /* 0x00008a0000047ab9 */ /* 0x000fe20000000a00 */
[----:B------:R-:W-:Y:S01]  /*a910*/  F2FP.SATFINITE.E4M3.F32.PACK_AB_MERGE_C R8, R89, R88, RZ ;  /* 0x000000585908723e */ /* 0x000fe200048070ff */
[----:B------:R-:W3:Y:S01]  /*a920*/  LDL.LU R197, [R1+0x170] ;  /* 0x0001700001c57983 */ /* 0x000ee20000300800 */
[----:B------:R-:W-:Y:S01]  /*a930*/  F2FP.SATFINITE.E4M3.F32.PACK_AB_MERGE_C R9, R91, R90, RZ ;  /* 0x0000005a5b09723e */ /* 0x000fe200048070ff */
[----:B------:R-:W-:Y:S01]  /*a940*/  ULDC UR6, c[0x0][0x22c] ;  /* 0x00008b0000067ab9 */ /* 0x000fe20000000800 */
[----:B------:R-:W-:Y:S01]  /*a950*/  F2FP.SATFINITE.E4M3.F32.PACK_AB_MERGE_C R93, R93, R92, RZ ;  /* 0x0000005c5d5d723e */ /* 0x000fe200048070ff */
[----:B------:R-:W1:Y:S01]  /*a960*/  S2R R198, SR_TID.X ;  /* 0x0000000000c67919 */ /* 0x000e620000002100 */
[----:B------:R-:W-:Y:S02]  /*a970*/  F2FP.SATFINITE.E4M3.F32.PACK_AB_MERGE_C R94, R95, R94, RZ ;  /* 0x0000005e5f5e723e */ /* 0x000fe400048070ff */
[----:B------:R-:W-:Y:S01]  /*a980*/  F2FP.SATFINITE.E4M3.F32.PACK_AB_MERGE_C R10, R25, R24, RZ ;  /* 0x00000018190a723e */ /* 0x000fe200048070ff */
[----:B------:R-:W4:Y:S01]  /*a990*/  S2R R153, SR_CgaCtaId ;  /* 0x0000000000997919 */ /* 0x000f220000008800 */
[----:B------:R-:W-:-:S02]  /*a9a0*/  F2FP.SATFINITE.E4M3.F32.PACK_AB_MERGE_C R11, R27, R26, RZ ;  /* 0x0000001a1b0b723e */ /* 0x000fc400048070ff */
[----:B------:R-:W-:Y:S02]  /*a9b0*/  F2FP.SATFINITE.E4M3.F32.PACK_AB_MERGE_C R29, R29, R28, RZ ;  /* 0x0000001c1d1d723e */ /* 0x000fe400048070ff */
[----:B------:R-:W-:Y:S02]  /*a9c0*/  F2FP.SATFINITE.E4M3.F32.PACK_AB_MERGE_C R30, R31, R30, RZ ;  /* 0x0000001e1f1e723e */ /* 0x000fe400048070ff */
[----:B------:R-:W-:Y:S02]  /*a9d0*/  PRMT R8, R8, 0x5410, R93 ;  /* 0x0000541008087816 */ /* 0x000fe4000000005d */
[----:B------:R-:W-:Y:S02]  /*a9e0*/  PRMT R9, R9, 0x5410, R94 ;  /* 0x0000541009097816 */ /* 0x000fe4000000005e */
[----:B------:R-:W-:Y:S02]  /*a9f0*/  PRMT R10, R10, 0x5410, R29 ;  /* 0x000054100a0a7816 */ /* 0x000fe4000000001d */
[----:B------:R-:W-:-:S02]  /*aa00*/  PRMT R11, R11, 0x5410, R30 ;  /* 0x000054100b0b7816 */ /* 0x000fc4000000001e */
[----:B------:R-:W-:Y:S02]  /*aa10*/  F2FP.SATFINITE.E4M3.F32.PACK_AB_MERGE_C R5, R37, R36, RZ ;  /* 0x000000242505723e */ /* 0x000fe400048070ff */
[----:B------:R-:W-:Y:S02]  /*aa20*/  F2FP.SATFINITE.E4M3.F32.PACK_AB_MERGE_C R14, R33, R32, RZ ;  /* 0x00000020210e723e */ /* 0x000fe400048070ff */
[----:B------:R-:W-:Y:S02]  /*aa30*/  F2FP.SATFINITE.E4M3.F32.PACK_AB_MERGE_C R15, R35, R34, RZ ;  /* 0x00000022230f723e */ /* 0x000fe400048070ff */
[----:B------:R-:W-:Y:S02]  /*aa40*/  F2FP.SATFINITE.E4M3.F32.PACK_AB_MERGE_C R12, R97, R96, RZ ;  /* 0x00000060610c723e */ /* 0x000fe400048070ff */
[----:B------:R-:W-:Y:S02]  /*aa50*/  F2FP.SATFINITE.E4M3.F32.PACK_AB_MERGE_C R13, R99, R98, RZ ;  /* 0x00000062630d723e */ /* 0x000fe400048070ff */
[----:B------:R-:W-:-:S02]  /*aa60*/  F2FP.SATFINITE.E4M3.F32.PACK_AB_MERGE_C R101, R101, R100, RZ ;  /* 0x000000646565723e */ /* 0x000fc400048070ff */
[----:B------:R-:W-:Y:S01]  /*aa70*/  F2FP.SATFINITE.E4M3.F32.PACK_AB_MERGE_C R102, R103, R102, RZ ;  /* 0x000000666766723e */ /* 0x000fe200048070ff */
[C---:B-1----:R-:W-:Y:S01]  /*aa80*/  IMAD.SHL.U32 R0, R198.reuse, 0x10, RZ ;  /* 0x00000010c6007824 */ /* 0x042fe200078e00ff */
[----:B------:R-:W-:Y:S01]  /*aa90*/  F2FP.SATFINITE.E4M3.F32.PACK_AB_MERGE_C R16, R105, R104, RZ ;  /* 0x000000686910723e */ /* 0x000fe200048070ff */
[----:B------:R-:W-:Y:S01]  /*aaa0*/  IMAD.SHL.U32 R6, R198, 0x40, RZ ;  /* 0x00000040c6067824 */ /* 0x000fe200078e00ff */
[----:B0-----:R-:W-:Y:S01]  /*aab0*/  F2FP.SATFINITE.E4M3.F32.PACK_AB_MERGE_C R17, R107, R106, RZ ;  /* 0x0000006a6b11723e */ /* 0x001fe200048070ff */
[----:B----4-:R-:W-:Y:S01]  /*aac0*/  IMAD.SHL.U32 R38, R153, 0x80, RZ ;  /* 0x0000008099267824 */ /* 0x010fe200078e00ff */
[----:B------:R-:W-:Y:S02]  /*aad0*/  LOP3.LUT R0, R0, 0xf0, RZ, 0xc0, !PT ;  /* 0x000000f000007812 */ /* 0x000fe400078ec0ff */
[----:B------:R-:W-:Y:S02]  /*aae0*/  LOP3.LUT R7, R6, 0x400, RZ, 0xc0, !PT ;  /* 0x0000040006077812 */ /* 0x000fe400078ec0ff */
[----:B------:R-:W-:-:S02]  /*aaf0*/  LOP3.LUT R195, R38, 0x80, RZ, 0xc0, !PT ;  /* 0x0000008026c37812 */ /* 0x000fc400078ec0ff */
[----:B------:R-:W-:Y:S02]  /*ab00*/  IADD3 R6, R7, UR12, R0 ;  /* 0x0000000c07067c10 */ /* 0x000fe4000fffe000 */
[C-C-:B-----5:R-:W-:Y:S02]  /*ab10*/  LOP3.LUT R7, R2.reuse, 0x7f, R195.reuse, 0xfe, !PT ;  /* 0x0000007f02077812 */ /* 0x160fe400078efec3 */
[----:B------:R-:W-:Y:S02]  /*ab20*/  LOP3.LUT R38, R2, 0x3, R195, 0xfe, !PT ;  /* 0x0000000302267812 */ /* 0x000fe400078efec3 */
[----:B------:R-:W-:Y:S02]  /*ab30*/  LOP3.LUT R198, R198, 0x7f, RZ, 0xc0, !PT ;  /* 0x0000007fc6c67812 */ /* 0x000fe400078ec0ff */
[----:B------:R-:W-:Y:S02]  /*ab40*/  PRMT R14, R14, 0x5410, R5 ;  /* 0x000054100e0e7816 */ /* 0x000fe40000000005 */
[----:B------:R-:W-:-:S02]  /*ab50*/  PRMT R15, R15, 0x5410, R4 ;  /* 0x000054100f0f7816 */ /* 0x000fc40000000004 */
[----:B------:R-:W-:Y:S02]  /*ab60*/  PRMT R12, R12, 0x5410, R101 ;  /* 0x000054100c0c7816 */ /* 0x000fe40000000065 */
[----:B------:R-:W-:Y:S02]  /*ab70*/  PRMT R13, R13, 0x5410, R102 ;  /* 0x000054100d0d7816 */ /* 0x000fe40000000066 */
[----:B------:R-:W-:Y:S02]  /*ab80*/  F2FP.SATFINITE.E4M3.F32.PACK_AB_MERGE_C R109, R109, R108, RZ ;  /* 0x0000006c6d6d723e */ /* 0x000fe400048070ff */
[----:B------:R-:W-:Y:S02]  /*ab90*/  F2FP.SATFINITE.E4M3.F32.PACK_AB_MERGE_C R110, R111, R110, RZ ;  /* 0x0000006e6f6e723e */ /* 0x000fe400048070ff */
[----:B------:R-:W-:Y:S02]  /*aba0*/  F2FP.SATFINITE.E4M3.F32.PACK_AB_MERGE_C R18, R41, R40, RZ ;  /* 0x000000282912723e */ /* 0x000fe400048070ff */
        /* <DEDUP_REMOVED lines=45> */
[----:B--2---:R-:W-:Y:S02]  /*ae80*/  LOP3.LUT R39, R152, 0x300, RZ, 0xc0, !PT ;  /* 0x0000030098277812 */ /* 0x004fe400078ec0ff */
[----:B------:R-:W-:Y:S02]  /*ae90*/  F2FP.SATFINITE.E4M3.F32.PACK_AB_MERGE_C R36, R71, R70, RZ ;  /* 0x000000464724723e */ /* 0x000fe400048070ff */
[----:B---3--:R-:W-:Y:S01]  /*aea0*/  ISETP.GE.AND P0, PT, R197, UR4, PT ;  /* 0x00000004c5007c0c */ /* 0x008fe2000bf06270 */
[----:B------:R-:W-:Y:S01]  /*aeb0*/  IMAD.IADD R39, R39, 0x1, R6 ;  /* 0x0000000127277824 */ /* 0x000fe200078e0206 */
[----:B------:R-:W-:Y:S01]  /*aec0*/  BAR.SYNC.DEFER_BLOCKING 0x0 ;  /* 0x0000000000007b1d */ /* 0x000fe20000010000 */
[----:B------:R-:W-:-:S02]  /*aed0*/  F2FP.SATFINITE.E4M3.F32.PACK_AB_MERGE_C R34, R73, R72, RZ ;  /* 0x000000484922723e */ /* 0x000fc400048070ff */
[----:B------:R-:W-:Y:S02]  /*aee0*/  ISETP.LT.AND P1, PT, R7, UR6, !P0 ;  /* 0x0000000607007c0c */ /* 0x000fe4000c721270 */
[----:B------:R-:W-:Y:S01]  /*aef0*/  F2FP.SATFINITE.E4M3.F32.PACK_AB_MERGE_C R35, R75, R74, RZ ;  /* 0x0000004a4b23723e */ /* 0x000fe200048070ff */
[----:B------:R-:W-:Y:S01]  /*af00*/  ULDC UR6, c[0x0][0x22c] ;  /* 0x00008b0000067ab9 */ /* 0x000fe20000000800 */
[----:B------:R-:W-:Y:S01]  /*af10*/  PRMT R24, R120, 0x5410, R125 ;  /* 0x0000541078187816 */ /* 0x000fe2000000007d */
[----:B------:R-:W-:Y:S01]  /*af20*/  ULDC UR4, c[0x0][0x22c] ;  /* 0x00008b0000047ab9 */ /* 0x000fe20000000800 */
[----:B------:R-:W-:Y:S02]  /*af30*/  F2FP.SATFINITE.E4M3.F32.PACK_AB_MERGE_C R28, R79, R78, RZ ;  /* 0x0000004e4f1c723e */ /* 0x000fe400048070ff */
[----:B------:R-:W-:Y:S02]  /*af40*/  F2FP.SATFINITE.E4M3.F32.PACK_AB_MERGE_C R31, R85, R84, RZ ;  /* 0x00000054551f723e */ /* 0x000fe400048070ff */
[----:B------:R-:W-:Y:S01]  /*af50*/  F2FP.SATFINITE.E4M3.F32.PACK_AB_MERGE_C R37, R87, R86, RZ ;  /* 0x000000565725723e */ /* 0x000fe200048070ff */
[----:B------:R-:W-:Y:S01]  /*af60*/  STSM.16.M88.4 [R39], R8 ;  /* 0x0000000827007844 */ /* 0x000fe20000000200 */
[----:B------:R-:W-:Y:S01]  /*af70*/  ISETP.LT.AND P5, PT, R38, UR6, !P0 ;  /* 0x0000000626007c0c */ /* 0x000fe2000c7a1270 */
[----:B------:R-:W-:Y:S01]  /*af80*/  ULDC.64 UR6, c[0x0][0x220] ;  /* 0x0000880000067ab9 */ /* 0x000fe20000000a00 */
[----:B------:R-:W-:Y:S01]  /*af90*/  LEA R38, R198, UR12, 0x4 ;  /* 0x0000000cc6267c11 */ /* 0x000fe2000f8e20ff */
[----:B------:R-:W-:Y:S06]  /*afa0*/  BAR.SYNC.DEFER_BLOCKING 0x0 ;  /* 0x0000000000007b1d */ /* 0x000fec0000010000 */
[----:B------:R-:W0:Y:S02]  /*afb0*/  LDS.128 R4, [R38] ;  /* 0x0000000026047984 */ /* 0x000e240000000c00 */
[----:B------:R-:W-:Y:S06]  /*afc0*/  BAR.SYNC.DEFER_BLOCKING 0x0 ;  /* 0x0000000000007b1d */ /* 0x000fec0000010000 */
[----:B------:R-:W-:Y:S02]  /*afd0*/  STSM.16.M88.4 [R39], R12 ;  /* 0x0000000c27007844 */ /* 0x000fe40000000200 */
[----:B------:R-:W-:Y:S06]  /*afe0*/  BAR.SYNC.DEFER_BLOCKING 0x0 ;  /* 0x0000000000007b1d */ /* 0x000fec0000010000 */
[----:B------:R-:W1:Y:S02]  /*aff0*/  LDS.128 R8, [R38] ;  /* 0x0000000026087984 */ /* 0x000e640000000c00 */
[----:B------:R-:W-:Y:S06]  /*b000*/  BAR.SYNC.DEFER_BLOCKING 0x0 ;  /* 0x0000000000007b1d */ /* 0x000fec0000010000 */
[----:B------:R-:W-:Y:S02]  /*b010*/  STSM.16.M88.4 [R39], R16 ;  /* 0x0000001027007844 */ /* 0x000fe40000000200 */
[----:B------:R-:W-:Y:S06]  /*b020*/  BAR.SYNC.DEFER_BLOCKING 0x0 ;  /* 0x0000000000007b1d */ /* 0x000fec0000010000 */
[----:B------:R-:W2:Y:S02]  /*b030*/  LDS.128 R12, [R38] ;  /* 0x00000000260c7984 */ /* 0x000ea40000000c00 */
[----:B------:R-:W-:Y:S06]  /*b040*/  BAR.SYNC.DEFER_BLOCKING 0x0 ;  /* 0x0000000000007b1d */ /* 0x000fec0000010000 */
[----:B------:R-:W-:Y:S02]  /*b050*/  STSM.16.M88.4 [R39], R20 ;  /* 0x0000001427007844 */ /* 0x000fe40000000200 */
[----:B------:R-:W-:Y:S01]  /*b060*/  BAR.SYNC.DEFER_BLOCKING 0x0 ;  /* 0x0000000000007b1d */ /* 0x000fe20000010000 */
[----:B------:R-:W-:-:S02]  /*b070*/  PRMT R25, R122, 0x5410, R127 ;  /* 0x000054107a197816 */ /* 0x000fc4000000007f */
[----:B------:R-:W-:-:S03]  /*b080*/  PRMT R26, R26, 0x5410, R191 ;  /* 0x000054101a1a7816 */ /* 0x000fc600000000bf */
[----:B------:R-:W3:Y:S01]  /*b090*/  LDS.128 R16, [R38] ;  /* 0x0000000026107984 */ /* 0x000ee20000000c00 */
[----:B------:R-:W-:Y:S01]  /*b0a0*/  PRMT R27, R27, 0x5410, R32 ;  /* 0x000054101b1b7816 */ /* 0x000fe20000000020 */
[----:B------:R-:W-:Y:S06]  /*b0b0*/  BAR.SYNC.DEFER_BLOCKING 0x0 ;  /* 0x0000000000007b1d */ /* 0x000fec0000010000 */
[----:B------:R4:W-:Y:S02]  /*b0c0*/  STSM.16.M88.4 [R39], R24 ;  /* 0x0000001827007844 */ /* 0x0009e40000000200 */
[----:B------:R-:W-:Y:S06]  /*b0d0*/  BAR.SYNC.DEFER_BLOCKING 0x0 ;  /* 0x0000000000007b1d */ /* 0x000fec0000010000 */
[----:B------:R-:W3:Y:S01]  /*b0e0*/  LDS.128 R20, [R38] ;  /* 0x0000000026147984 */ /* 0x000ee20000000c00 */
[----:B----4-:R-:W-:-:S02]  /*b0f0*/  PRMT R24, R128, 0x5410, R133 ;  /* 0x0000541080187816 */ /* 0x010fc40000000085 */
[----:B------:R-:W-:Y:S02]  /*b100*/  PRMT R25, R130, 0x5410, R135 ;  /* 0x0000541082197816 */ /* 0x000fe40000000087 */
[----:B------:R-:W-:Y:S02]  /*b110*/  PRMT R26, R64, 0x5410, R189 ;  /* 0x00005410401a7816 */ /* 0x000fe400000000bd */
[----:B------:R-:W-:Y:S01]  /*b120*/  PRMT R27, R3, 0x5410, R36 ;  /* 0x00005410031b7816 */ /* 0x000fe20000000024 */
[----:B------:R-:W-:Y:S06]  /*b130*/  BAR.SYNC.DEFER_BLOCKING 0x0 ;  /* 0x0000000000007b1d */ /* 0x000fec0000010000 */
[----:B------:R-:W-:Y:S02]  /*b140*/  STSM.16.M88.4 [R39], R24 ;  /* 0x0000001827007844 */ /* 0x000fe40000000200 */
[----:B------:R-:W-:Y:S01]  /*b150*/  BAR.SYNC.DEFER_BLOCKING 0x0 ;  /* 0x0000000000007b1d */ /* 0x000fe20000010000 */
[----:B------:R-:W-:-:S02]  /*b160*/  PRMT R32, R136, 0x5410, R141 ;  /* 0x0000541088207816 */ /* 0x000fc4000000008d */
[----:B------:R-:W-:-:S03]  /*b170*/  PRMT R33, R138, 0x5410, R143 ;  /* 0x000054108a217816 */ /* 0x000fc6000000008f */
[----:B------:R-:W4:Y:S01]  /*b180*/  LDS.128 R24, [R38] ;  /* 0x0000000026187984 */ /* 0x000f220000000c00 */
[----:B------:R-:W-:Y:S02]  /*b190*/  PRMT R34, R34, 0x5410, R183 ;  /* 0x0000541022227816 */ /* 0x000fe400000000b7 */
[----:B------:R-:W-:Y:S01]  /*b1a0*/  PRMT R35, R35, 0x5410, R28 ;  /* 0x0000541023237816 */ /* 0x000fe2000000001c */
[----:B------:R-:W-:Y:S06]  /*b1b0*/  BAR.SYNC.DEFER_BLOCKING 0x0 ;  /* 0x0000000000007b1d */ /* 0x000fec0000010000 */
[----:B------:R0:W-:Y:S01]  /*b1c0*/  STSM.16.M88.4 [R39], R32 ;  /* 0x0000002027007844 */ /* 0x0001e20000000200 */
[----:B------:R-:W-:-:S02]  /*b1d0*/  LOP3.LUT R196, R2, 0x1, R195, 0xfe, !PT ;  /* 0x0000000102c47812 */ /* 0x000fc400078efec3 */
[----:B------:R-:W-:Y:S02]  /*b1e0*/  LOP3.LUT R194, R2, 0x2, R195, 0xfe, !PT ;  /* 0x0000000202c27812 */ /* 0x000fe400078efec3 */
[----:B0-----:R-:W-:Y:S01]  /*b1f0*/  PRMT R34, R80, 0x5410, R31 ;  /* 0x0000541050227816 */ /* 0x001fe2000000001f */
[----:B------:R-:W-:Y:S01]  /*b200*/  BAR.SYNC.DEFER_BLOCKING 0x0 ;  /* 0x0000000000007b1d */ /* 0x000fe20000010000 */
[----:B------:R-:W-:-:S05]  /*b210*/  ISETP.LT.AND P2, PT, R196, UR4, !P0 ;  /* 0x00000004c4007c0c */ /* 0x000fca000c741270 */
[----:B------:R-:W-:Y:S02]  /*b220*/  ULDC UR4, c[0x0][0x22c] ;  /* 0x00008b0000047ab9 */ /* 0x000fe40000000800 */
[----:B------:R-:W-:Y:S01]  /*b230*/  ISETP.LT.AND P3, PT, R194, UR4, !P0 ;  /* 0x00000004c2007c0c */ /* 0x000fe2000c761270 */
[----:B------:R-:W-:Y:S01]  /*b240*/  ULDC UR4, c[0x0][0x244] ;  /* 0x0000910000047ab9 */ /* 0x000fe20000000800 */
[----:B------:R-:W0:Y:S01]  /*b250*/  LDS.128 R28, [R38] ;  /* 0x00000000261c7984 */ /* 0x000e220000000c00 */
[----:B------:R-:W-:Y:S01]  /*b260*/  LOP3.LUT R193, R2, R195, RZ, 0xfc, !PT ;  /* 0x000000c302c17212 */ /* 0x000fe200078efcff */
[----:B------:R-:W-:Y:S01]  /*b270*/  IMAD R93, R197, UR4, RZ ;  /* 0x00000004c55d7c24 */ /* 0x000fe2000f8e02ff */
[----:B------:R-:W-:Y:S01]  /*b280*/  ULDC UR4, c[0x0][0x248] ;  /* 0x0000920000047ab9 */ /* 0x000fe20000000800 */
[----:B------:R-:W-:Y:S02]  /*b290*/  PRMT R32, R144, 0x5410, R149 ;  /* 0x0000541090207816 */ /* 0x000fe40000000095 */
[----:B------:R-:W-:-:S02]  /*b2a0*/  PRMT R33, R146, 0x5410, R151 ;  /* 0x0000541092217816 */ /* 0x000fc40000000097 */
[----:B------:R-:W-:Y:S01]  /*b2b0*/  PRMT R35, R82, 0x5410, R37 ;  /* 0x0000541052237816 */ /* 0x000fe20000000025 */
[----:B------:R-:W-:Y:S01]  /*b2c0*/  BAR.SYNC.DEFER_BLOCKING 0x0 ;  /* 0x0000000000007b1d */ /* 0x000fe20000010000 */
[C---:B------:R-:W-:Y:S01]  /*b2d0*/  ISETP.LT.AND P4, PT, R193.reuse, UR5, !P0 ;  /* 0x00000005c1007c0c */ /* 0x040fe2000c781270 */
[----:B------:R-:W-:Y:S01]  /*b2e0*/  IMAD R193, R193, UR4, RZ ;  /* 0x00000004c1c17c24 */ /* 0x000fe2000f8e02ff */
[----:B------:R-:W-:Y:S02]  /*b2f0*/  IADD3 R64, P6, R93, UR6, RZ ;  /* 0x000000065d407c10 */ /* 0x000fe4000ffde0ff */
[C-C-:B------:R-:W-:Y:S01]  /*b300*/  LOP3.LUT R190, R2.reuse, 0x4, R195.reuse, 0xfe, !PT ;  /* 0x0000000402be7812 */ /* 0x140fe200078efec3 */
[----:B------:R-:W-:Y:S01]  /*b310*/  VIADD R37, R193, UR4 ;  /* 0x00000004c1257c36 */ /* 0x000fe20008000000 */
[C-C-:B------:R-:W-:Y:S01]  /*b320*/  LOP3.LUT R188, R2.reuse, 0x5, R195.reuse, 0xfe, !PT ;  /* 0x0000000502bc7812 */ /* 0x140fe200078efec3 */
[----:B------:R-:W-:Y:S01]  /*b330*/  ULDC UR5, c[0x0][0x22c] ;  /* 0x00008b0000057ab9 */ /* 0x000fe20000000800 */
[C-C-:B------:R-:W-:Y:S01]  /*b340*/  LOP3.LUT R187, R2.reuse, 0x6, R195.reuse, 0xfe, !PT ;  /* 0x0000000602bb7812 */ /* 0x140fe200078efec3 */
[----:B------:R-:W-:Y:S01]  /*b350*/  ULDC UR6, c[0x0][0x22c] ;  /* 0x00008b0000067ab9 */ /* 0x000fe20000000800 */
[----:B------:R-:W-:-:S02]  /*b360*/  LOP3.LUT R186, R2, 0x7, R195, 0xfe, !PT ;  /* 0x0000000702ba7812 */ /* 0x000fc400078efec3 */
[C-C-:B------:R-:W-:Y:S02]  /*b370*/  LOP3.LUT R185, R2.reuse, 0x8, R195.reuse, 0xfe, !PT ;  /* 0x0000000802b97812 */ /* 0x140fe400078efec3 */
[C-C-:B------:R-:W-:Y:S02]  /*b380*/  LOP3.LUT R184, R2.reuse, 0x9, R195.reuse, 0xfe, !PT ;  /* 0x0000000902b87812 */ /* 0x140fe400078efec3 */
[C-C-:B------:R-:W-:Y:S02]  /*b390*/  LOP3.LUT R182, R2.reuse, 0xa, R195.reuse, 0xfe, !PT ;  /* 0x0000000a02b67812 */ /* 0x140fe400078efec3 */
[C-C-:B------:R-:W-:Y:S02]  /*b3a0*/  LOP3.LUT R181, R2.reuse, 0xb, R195.reuse, 0xfe, !PT ;  /* 0x0000000b02b57812 */ /* 0x140fe400078efec3 */
[C-C-:B------:R-:W-:Y:S02]  /*b3b0*/  LOP3.LUT R180, R2.reuse, 0xc, R195.reuse, 0xfe, !PT ;  /* 0x0000000c02b47812 */ /* 0x140fe400078efec3 */
[C-C-:B------:R-:W-:Y:S01]  /*b3c0*/  LOP3.LUT R179, R2.reuse, 0xd, R195.reuse, 0xfe, !PT ;  /* 0x0000000d02b37812 */ /* 0x140fe200078efec3 */
[----:B------:R1:W-:Y:S01]  /*b3d0*/  STSM.16.M88.4 [R39], R32 ;  /* 0x0000002027007844 */ /* 0x0003e20000000200 */
[----:B------:R-:W-:-:S02]  /*b3e0*/  LOP3.LUT R178, R2, 0xe, R195, 0xfe, !PT ;  /* 0x0000000e02b27812 */ /* 0x000fc400078efec3 */
[C-C-:B------:R-:W-:Y:S02]  /*b3f0*/  LOP3.LUT R177, R2.reuse, 0xf, R195.reuse, 0xfe, !PT ;  /* 0x0000000f02b17812 */ /* 0x140fe400078efec3 */
[C-C-:B------:R-:W-:Y:S02]  /*b400*/  LOP3.LUT R176, R2.reuse, 0x10, R195.reuse, 0xfe, !PT ;  /* 0x0000001002b07812 */ /* 0x140fe400078efec3 */
[C-C-:B------:R-:W-:Y:S02]  /*b410*/  LOP3.LUT R175, R2.reuse, 0x11, R195.reuse, 0xfe, !PT ;  /* 0x0000001102af7812 */ /* 0x140fe400078efec3 */
[C-C-:B------:R-:W-:Y:S02]  /*b420*/  LOP3.LUT R40, R2.reuse, 0x12, R195.reuse, 0xfe, !PT ;  /* 0x0000001202287812 */ /* 0x140fe400078efec3 */
[C-C-:B------:R-:W-:Y:S02]  /*b430*/  LOP3.LUT R41, R2.reuse, 0x13, R195.reuse, 0xfe, !PT ;  /* 0x0000001302297812 */ /* 0x140fe400078efec3 */
        /* <DEDUP_REMOVED lines=106> */
[----:B------:R-:W-:Y:S02]  /*bae0*/  LOP3.LUT R0, R2, 0x7e, R195, 0xfe, !PT ;  /* 0x0000007e02007812 */ /* 0x000fe400078efec3 */
[----:B------:R-:W-:Y:S01]  /*baf0*/  LEA.HI.X.SX32 R93, R93, UR7, 0x1, P6 ;  /* 0x000000075d5d7c11 */ /* 0x000fe2000b0f0eff */
[----:B------:R-:W-:Y:S01]  /*bb00*/  BAR.SYNC.DEFER_BLOCKING 0x0 ;  /* 0x0000000000007b1d */ /* 0x000fe20000010000 */
[----:B------:R-:W-:Y:S01]  /*bb10*/  IADD3 R2, P6, R193, R64, RZ ;  /* 0x00000040c1027210 */ /* 0x000fe20007fde0ff */
[----:B------:R-:W-:-:S03]  /*bb20*/  VIADD R80, R37, UR4 ;  /* 0x0000000425507c36 */ /* 0x000fc60008000000 */
[----:B------:R-:W-:Y:S02]  /*bb30*/  LEA.HI.X.SX32 R3, R193, R93, 0x1, P6 ;  /* 0x0000005dc1037211 */ /* 0x000fe400030f0eff */
[----:B------:R-:W-:Y:S01]  /*bb40*/  IADD3 R36, P6, R37, R64, RZ ;  /* 0x0000004025247210 */ /* 0x000fe20007fde0ff */
[----:B-1----:R-:W-:-:S03]  /*bb50*/  VIADD R39, R80, UR4 ;  /* 0x0000000450277c36 */ /* 0x002fc60008000000 */
[----:B------:R-:W-:Y:S02]  /*bb60*/  LEA.HI.X.SX32 R37, R37, R93, 0x1, P6 ;  /* 0x0000005d25257211 */ /* 0x000fe400030f0eff */
[----:B------:R-:W-:-:S04]  /*bb70*/  IADD3 R32, P6, R80, R64, RZ ;  /* 0x0000004050207210 */ /* 0x000fc80007fde0ff */
[-C--:B------:R-:W-:Y:S02]  /*bb80*/  LEA.HI.X.SX32 R33, R80, R93.reuse, 0x1, P6 ;  /* 0x0000005d50217211 */ /* 0x080fe400030f0eff */
[C---:B------:R-:W-:Y:S02]  /*bb90*/  IADD3 R34, P6, R39.reuse, R64, RZ ;  /* 0x0000004027227210 */ /* 0x040fe40007fde0ff */
[C---:B------:R-:W-:Y:S02]  /*bba0*/  PRMT R101, R4.reuse, 0x7770, RZ ;  /* 0x0000777004657816 */ /* 0x040fe400000000ff */
[----:B------:R-:W-:Y:S02]  /*bbb0*/  PRMT R109, R4, 0x7771, RZ ;  /* 0x00007771046d7816 */ /* 0x000fe400000000ff */
[C---:B------:R-:W-:Y:S01]  /*bbc0*/  LEA.HI.X.SX32 R35, R39.reuse, R93, 0x1, P6 ;  /* 0x0000005d27237211 */ /* 0x040fe200030f0eff */
[----:B------:R-:W-:Y:S01]  /*bbd0*/  VIADD R39, R39, UR4 ;  /* 0x0000000427277c36 */ /* 0x000fe20008000000 */
[----:B------:R1:W-:Y:S01]  /*bbe0*/  @P4 STG.E.U8 desc[UR14][R2.64], R101 ;  /* 0x0000006502004986 */ /* 0x0003e2000c10110e */
[----:B------:R-:W-:Y:S01]  /*bbf0*/  ISETP.LT.AND P4, PT, R190, UR5, !P0 ;  /* 0x00000005be007c0c */ /* 0x000fe2000c781270 */
[----:B------:R-:W-:-:S02]  /*bc00*/  ULDC UR5, c[0x0][0x22c] ;  /* 0x00008b0000057ab9 */ /* 0x000fc40000000800 */
[----:B------:R2:W-:Y:S01]  /*bc10*/  @P2 STG.E.U8 desc[UR14][R36.64], R109 ;  /* 0x0000006d24002986 */ /* 0x0005e2000c10110e */
[C---:B------:R-:W-:Y:S02]  /*bc20*/  PRMT R117, R5.reuse, 0x7771, RZ ;  /* 0x0000777105757816 */ /* 0x040fe400000000ff */
[----:B-1----:R-:W-:Y:S01]  /*bc30*/  PRMT R101, R5, 0x7770, RZ ;  /* 0x0000777005657816 */ /* 0x002fe200000000ff */
[C---:B------:R-:W-:Y:S01]  /*bc40*/  VIADD R3, R39.reuse, UR4 ;  /* 0x0000000427037c36 */ /* 0x040fe20008000000 */
[----:B--2---:R-:W-:-:S03]  /*bc50*/  IADD3 R36, P6, R39, R64, RZ ;  /* 0x0000004027247210 */ /* 0x004fc60007fde0ff */
[----:B------:R1:W-:Y:S01]  /*bc60*/  @P3 STG.E.U8 desc[UR14][R32.64], R101 ;  /* 0x0000006520003986 */ /* 0x0003e2000c10110e */
[----:B------:R-:W-:Y:S01]  /*bc70*/  ISETP.LT.AND P2, PT, R188, UR5, !P0 ;  /* 0x00000005bc007c0c */ /* 0x000fe2000c741270 */
[----:B------:R-:W-:Y:S01]  /*bc80*/  ULDC UR5, c[0x0][0x22c] ;  /* 0x00008b0000057ab9 */ /* 0x000fe20000000800 */
[-C--:B------:R-:W-:Y:S02]  /*bc90*/  LEA.HI.X.SX32 R37, R39, R93.reuse, 0x1, P6 ;  /* 0x0000005d27257211 */ /* 0x080fe400030f0eff */
[CC--:B------:R-:W-:Y:S01]  /*bca0*/  IADD3 R2, P6, R3.reuse, R64.reuse, RZ ;  /* 0x0000004003027210 */ /* 0x0c0fe20007fde0ff */
[----:B------:R2:W-:Y:S01]  /*bcb0*/  @P5 STG.E.U8 desc[UR14][R34.64], R117 ;  /* 0x0000007522005986 */ /* 0x0005e2000c10110e */
[C---:B------:R-:W-:Y:S01]  /*bcc0*/  PRMT R109, R6.reuse, 0x7770, RZ ;  /* 0x00007770066d7816 */ /* 0x040fe200000000ff */
[C---:B-1----:R-:W-:Y:S01]  /*bcd0*/  VIADD R33, R3.reuse, UR4 ;  /* 0x0000000403217c36 */ /* 0x042fe20008000000 */
[-C--:B------:R-:W-:Y:S02]  /*bce0*/  LEA.HI.X.SX32 R3, R3, R93.reuse, 0x1, P6 ;  /* 0x0000005d03037211 */ /* 0x080fe400030f0eff */
[----:B------:R-:W-:Y:S01]  /*bcf0*/  ISETP.LT.AND P3, PT, R187, UR5, !P0 ;  /* 0x00000005bb007c0c */ /* 0x000fe2000c761270 */
[----:B------:R1:W-:Y:S01]  /*bd00*/  @P4 STG.E.U8 desc[UR14][R36.64], R109 ;  /* 0x0000006d24004986 */ /* 0x0003e2000c10110e */
[C---:B------:R-:W-:Y:S01]  /*bd10*/  IADD3 R32, P6, R33.reuse, R64, RZ ;  /* 0x0000004021207210 */ /* 0x040fe20007fde0ff */
[C---:B--2---:R-:W-:Y:S01]  /*bd20*/  VIADD R35, R33.reuse, UR4 ;  /* 0x0000000421237c36 */ /* 0x044fe20008000000 */
[----:B------:R-:W-:Y:S01]  /*bd30*/  PRMT R101, R6, 0x7771, RZ ;  /* 0x0000777106657816 */ /* 0x000fe200000000ff */
[----:B------:R-:W-:Y:S01]  /*bd40*/  ULDC UR5, c[0x0][0x22c] ;  /* 0x00008b0000057ab9 */ /* 0x000fe20000000800 */
[----:B------:R-:W-:-:S02]  /*bd50*/  LEA.HI.X.SX32 R33, R33, R93, 0x1, P6 ;  /* 0x0000005d21217211 */ /* 0x000fc400030f0eff */
[CC--:B------:R-:W-:Y:S01]  /*bd60*/  IADD3 R34, P6, R35.reuse, R64.reuse, RZ ;  /* 0x0000004023227210 */ /* 0x0c0fe20007fde0ff */
[----:B------:R2:W-:Y:S01]  /*bd70*/  @P2 STG.E.U8 desc[UR14][R2.64], R101 ;  /* 0x0000006502002986 */ /* 0x0005e2000c10110e */
[----:B-1----:R-:W-:Y:S01]  /*bd80*/  VIADD R36, R35, UR4 ;  /* 0x0000000423247c36 */ /* 0x002fe20008000000 */
[----:B------:R-:W-:Y:S02]  /*bd90*/  PRMT R39, R7, 0x7770, RZ ;  /* 0x0000777007277816 */ /* 0x000fe400000000ff */
[-C--:B------:R-:W-:Y:S01]  /*bda0*/  LEA.HI.X.SX32 R35, R35, R93.reuse, 0x1, P6 ;  /* 0x0000005d23237211 */ /* 0x080fe200030f0eff */
[----:B------:R-:W-:Y:S01]  /*bdb0*/  VIADD R37, R36, UR4 ;  /* 0x0000000424257c36 */ /* 0x000fe20008000000 */
[----:B------:R-:W-:Y:S01]  /*bdc0*/  ISETP.LT.AND P5, PT, R186, UR5, !P0 ;  /* 0x00000005ba007c0c */ /* 0x000fe2000c7a1270 */
[----:B------:R-:W-:Y:S01]  /*bdd0*/  ULDC UR5, c[0x0][0x22c] ;  /* 0x00008b0000057ab9 */ /* 0x000fe20000000800 */
[C---:B--2---:R-:W-:Y:S01]  /*bde0*/  IADD3 R2, P6, R36.reuse, R64, RZ ;  /* 0x0000004024027210 */ /* 0x044fe20007fde0ff */
[----:B------:R1:W-:Y:S01]  /*bdf0*/  @P3 STG.E.U8 desc[UR14][R32.64], R39 ;  /* 0x0000002720003986 */ /* 0x0003e2000c10110e */
[----:B------:R-:W-:Y:S01]  /*be00*/  ISETP.LT.AND P4, PT, R185, UR5, !P0 ;  /* 0x00000005b9007c0c */ /* 0x000fe2000c781270 */
[----:B------:R-:W-:Y:S01]  /*be10*/  ULDC UR5, c[0x0][0x22c] ;  /* 0x00008b0000057ab9 */ /* 0x000fe20000000800 */
[----:B------:R-:W-:-:S02]  /*be20*/  LEA.HI.X.SX32 R3, R36, R93, 0x1, P6 ;  /* 0x0000005d24037211 */ /* 0x000fc400030f0eff */
[----:B------:R-:W-:Y:S02]  /*be30*/  PRMT R101, R7, 0x7771, RZ ;  /* 0x0000777107657816 */ /* 0x000fe400000000ff */
[CC--:B-1----:R-:W-:Y:S02]  /*be40*/  IADD3 R32, P6, R37.reuse, R64.reuse, RZ ;  /* 0x0000004025207210 */ /* 0x0c2fe40007fde0ff */
[----:B------:R-:W-:Y:S01]  /*be50*/  ISETP.LT.AND P2, PT, R184, UR5, !P0 ;  /* 0x00000005b8007c0c */ /* 0x000fe2000c741270 */
[----:B------:R-:W-:Y:S01]  /*be60*/  ULDC UR5, c[0x0][0x22c] ;  /* 0x00008b0000057ab9 */ /* 0x000fe20000000800 */
[C---:B------:R-:W-:Y:S01]  /*be70*/  LEA.HI.X.SX32 R33, R37.reuse, R93, 0x1, P6 ;  /* 0x0000005d25217211 */ /* 0x040fe200030f0eff */
[----:B------:R-:W-:Y:S01]  /*be80*/  VIADD R37, R37, UR4 ;  /* 0x0000000425257c36 */ /* 0x000fe20008000000 */
[----:B------:R1:W-:Y:S01]  /*be90*/  @P5 STG.E.U8 desc[UR14][R34.64], R101 ;  /* 0x0000006522005986 */ /* 0x0003e2000c10110e */
[----:B------:R-:W-:Y:S02]  /*bea0*/  PRMT R39, R4, 0x7772, RZ ;  /* 0x0000777204277816 */ /* 0x000fe400000000ff */
[C---:B------:R-:W-:Y:S01]  /*beb0*/  VIADD R36, R37.reuse, UR4 ;  /* 0x0000000425247c36 */ /* 0x040fe20008000000 */
[----:B------:R-:W-:Y:S01]  /*bec0*/  ISETP.LT.AND P3, PT, R182, UR5, !P0 ;  /* 0x00000005b6007c0c */ /* 0x000fe2000c761270 */
[----:B------:R-:W-:Y:S01]  /*bed0*/  ULDC UR5, c[0x0][0x22c] ;  /* 0x00008b0000057ab9 */ /* 0x000fe20000000800 */
[----:B------:R-:W-:Y:S01]  /*bee0*/  PRMT R109, R4, 0x7773, RZ ;  /* 0x00007773046d7816 */ /* 0x000fe200000000ff */
[----:B------:R2:W-:Y:S01]  /*bef0*/  @P4 STG.E.U8 desc[UR14][R2.64], R39 ;  /* 0x0000002702004986 */ /* 0x0005e2000c10110e */
[----:B-1----:R-:W-:-:S02]  /*bf00*/  IADD3 R34, P6, R37, R64, RZ ;  /* 0x0000004025227210 */ /* 0x002fc40007fde0ff */
[----:B------:R-:W-:Y:S01]  /*bf10*/  ISETP.LT.AND P5, PT, R181, UR5, !P0 ;  /* 0x00000005b5007c0c */ /* 0x000fe2000c7a1270 */
[----:B------:R-:W-:Y:S01]  /*bf20*/  ULDC UR5, c[0x0][0x22c] ;  /* 0x00008b0000057ab9 */ /* 0x000fe20000000800 */
[-C--:B------:R-:W-:Y:S02]  /*bf30*/  LEA.HI.X.SX32 R35, R37, R93.reuse, 0x1, P6 ;  /* 0x0000005d25237211 */ /* 0x080fe400030f0eff */
[C---:B------:R-:W-:Y:S01]  /*bf40*/  IADD3 R4, P6, R36.reuse, R64, RZ ;  /* 0x0000004024047210 */ /* 0x040fe20007fde0ff */
[C---:B--2---:R-:W-:Y:S01]  /*bf50*/  VIADD R3, R36.reuse, UR4 ;  /* 0x0000000424037c36 */ /* 0x044fe20008000000 */
[C---:B------:R-:W-:Y:S01]  /*bf60*/  PRMT R101, R5.reuse, 0x7772, RZ ;  /* 0x0000777205657816 */ /* 0x040fe200000000ff */
[----:B------:R1:W-:Y:S01]  /*bf70*/  @P2 STG.E.U8 desc[UR14][R32.64], R109 ;  /* 0x0000006d20002986 */ /* 0x0003e2000c10110e */
[----:B------:R-:W-:Y:S02]  /*bf80*/  PRMT R39, R5, 0x7773, RZ ;  /* 0x0000777305277816 */ /* 0x000fe400000000ff */
[----:B------:R-:W-:-:S02]  /*bf90*/  LEA.HI.X.SX32 R5, R36, R93, 0x1, P6 ;  /* 0x0000005d24057211 */ /* 0x000fc400030f0eff */
[----:B------:R-:W-:Y:S01]  /*bfa0*/  ISETP.LT.AND P4, PT, R180, UR5, !P0 ;  /* 0x00000005b4007c0c */ /* 0x000fe2000c781270 */
[----:B------:R-:W-:Y:S01]  /*bfb0*/  ULDC UR5, c[0x0][0x22c] ;  /* 0x00008b0000057ab9 */ /* 0x000fe20000000800 */
[CC--:B------:R-:W-:Y:S01]  /*bfc0*/  IADD3 R2, P6, R3.reuse, R64.reuse, RZ ;  /* 0x0000004003027210 */ /* 0x0c0fe20007fde0ff */
[----:B------:R2:W-:Y:S01]  /*bfd0*/  @P3 STG.E.U8 desc[UR14][R34.64], R101 ;  /* 0x0000006522003986 */ /* 0x0005e2000c10110e */
[C---:B-1----:R-:W-:Y:S02]  /*bfe0*/  VIADD R33, R3.reuse, UR4 ;  /* 0x0000000403217c36 */ /* 0x042fe40008000000 */
[----:B------:R-:W-:Y:S02]  /*bff0*/  LEA.HI.X.SX32 R3, R3, R93, 0x1, P6 ;  /* 0x0000005d03037211 */ /* 0x000fe400030f0eff */
[----:B------:R-:W-:Y:S01]  /*c000*/  ISETP.LT.AND P2, PT, R179, UR5, !P0 ;  /* 0x00000005b3007c0c */ /* 0x000fe2000c741270 */
[----:B------:R1:W-:Y:S01]  /*c010*/  @P5 STG.E.U8 desc[UR14][R4.64], R39 ;  /* 0x0000002704005986 */ /* 0x0003e2000c10110e */
[C---:B------:R-:W-:Y:S01]  /*c020*/  IADD3 R32, P6, R33.reuse, R64, RZ ;  /* 0x0000004021207210 */ /* 0x040fe20007fde0ff */
[----:B------:R-:W-:Y:S01]  /*c030*/  ULDC UR5, c[0x0][0x22c] ;  /* 0x00008b0000057ab9 */ /* 0x000fe20000000800 */
[----:B--2---:R-:W-:Y:S01]  /*c040*/  VIADD R34, R33, UR4 ;  /* 0x0000000421227c36 */ /* 0x004fe20008000000 */
[----:B------:R-:W-:-:S02]  /*c050*/  PRMT R37, R6, 0x7772, RZ ;  /* 0x0000777206257816 */ /* 0x000fc400000000ff */
[-C--:B------:R-:W-:Y:S02]  /*c060*/  LEA.HI.X.SX32 R33, R33, R93.reuse, 0x1, P6 ;  /* 0x0000005d21217211 */ /* 0x080fe400030f0eff */
[----:B------:R-:W-:Y:S02]  /*c070*/  ISETP.LT.AND P3, PT, R178, UR5, !P0 ;  /* 0x00000005b2007c0c */ /* 0x000fe4000c761270 */
[----:B-1----:R-:W-:Y:S01]  /*c080*/  PRMT R39, R6, 0x7773, RZ ;  /* 0x0000777306277816 */ /* 0x002fe200000000ff */
[C---:B------:R-:W-:Y:S01]  /*c090*/  VIADD R6, R34.reuse, UR4 ;  /* 0x0000000422067c36 */ /* 0x040fe20008000000 */
[C---:B------:R-:W-:Y:S01]  /*c0a0*/  IADD3 R4, P6, R34.reuse, R64, RZ ;  /* 0x0000004022047210 */ /* 0x040fe20007fde0ff */
[----:B------:R1:W-:Y:S01]  /*c0b0*/  @P4 STG.E.U8 desc[UR14][R2.64], R37 ;  /* 0x0000002502004986 */ /* 0x0003e2000c10110e */
[----:B------:R-:W-:Y:S01]  /*c0c0*/  ULDC UR5, c[0x0][0x22c] ;  /* 0x00008b0000057ab9 */ /* 0x000fe20000000800 */
[----:B------:R-:W-:Y:S02]  /*c0d0*/  PRMT R35, R7, 0x7773, RZ ;  /* 0x0000777307237816 */ /* 0x000fe400000000ff */
[----:B------:R-:W-:-:S02]  /*c0e0*/  LEA.HI.X.SX32 R5, R34, R93, 0x1, P6 ;  /* 0x0000005d22057211 */ /* 0x000fc400030f0eff */
[----:B------:R-:W-:Y:S01]  /*c0f0*/  ISETP.LT.AND P5, PT, R177, UR5, !P0 ;  /* 0x00000005b1007c0c */ /* 0x000fe2000c7a1270 */
[----:B------:R-:W-:Y:S01]  /*c100*/  ULDC UR5, c[0x0][0x22c] ;  /* 0x00008b0000057ab9 */ /* 0x000fe20000000800 */
[----:B-1----:R-:W-:Y:S01]  /*c110*/  PRMT R37, R7, 0x7772, RZ ;  /* 0x0000777207257816 */ /* 0x002fe200000000ff */
[C---:B------:R-:W-:Y:S01]  /*c120*/  VIADD R7, R6.reuse, UR4 ;  /* 0x0000000406077c36 */ /* 0x040fe20008000000 */
[-C--:B------:R-:W-:Y:S01]  /*c130*/  IADD3 R2, P6, R6, R64.reuse, RZ ;  /* 0x0000004006027210 */ /* 0x080fe20007fde0ff */
[----:B------:R1:W-:Y:S01]  /*c140*/  @P2 STG.E.U8 desc[UR14][R32.64], R39 ;  /* 0x0000002720002986 */ /* 0x0003e2000c10110e */
[----:B------:R-:W-:Y:S01]  /*c150*/  ISETP.LT.AND P4, PT, R176, UR5, !P0 ;  /* 0x00000005b0007c0c */ /* 0x000fe2000c781270 */
[----:B------:R-:W-:Y:S01]  /*c160*/  ULDC UR5, c[0x0][0x22c] ;  /* 0x00008b0000057ab9 */ /* 0x000fe20000000800 */
[----:B------:R-:W-:Y:S02]  /*c170*/  LEA.HI.X.SX32 R3, R6, R93, 0x1, P6 ;  /* 0x0000005d06037211 */ /* 0x000fe400030f0eff */
[C---:B------:R-:W-:Y:S01]  /*c180*/  IADD3 R6, P6, R7.reuse, R64, RZ ;  /* 0x0000004007067210 */ /* 0x040fe20007fde0ff */
[----:B------:R2:W-:Y:S01]  /*c190*/  @P3 STG.E.U8 desc[UR14][R4.64], R37 ;  /* 0x0000002504003986 */ /* 0x0005e2000c10110e */
[----:B-1----:R-:W-:-:S02]  /*c1a0*/  VIADD R33, R7, UR4 ;  /* 0x0000000407217c36 */ /* 0x002fc40008000000 */
[-C--:B------:R-:W-:Y:S02]  /*c1b0*/  LEA.HI.X.SX32 R7, R7, R93.reuse, 0x1, P6 ;  /* 0x0000005d07077211 */ /* 0x080fe400030f0eff */
[----:B------:R-:W-:Y:S01]  /*c1c0*/  ISETP.LT.AND P2, PT, R175, UR5, !P0 ;  /* 0x00000005af007c0c */ /* 0x000fe2000c741270 */
[----:B------:R-:W-:Y:S01]  /*c1d0*/  ULDC UR5, c[0x0][0x22c] ;  /* 0x00008b0000057ab9 */ /* 0x000fe20000000800 */
[CC--:B------:R-:W-:Y:S01]  /*c1e0*/  IADD3 R32, P6, R33.reuse, R64.reuse, RZ ;  /* 0x0000004021207210 */ /* 0x0c0fe20007fde0ff */
[C---:B--2---:R-:W-:Y:S01]  /*c1f0*/  VIADD R4, R33.reuse, UR4 ;  /* 0x0000000421047c36 */ /* 0x044fe20008000000 */
[----:B------:R1:W-:Y:S01]  /*c200*/  @P5 STG.E.U8 desc[UR14][R2.64], R35 ;  /* 0x0000002302005986 */ /* 0x0003e2000c10110e */
[----:B------:R-:W-:Y:S02]  /*c210*/  PRMT R39, R8, 0x7770, RZ ;  /* 0x0000777008277816 */ /* 0x000fe400000000ff */
[----:B------:R-:W-:Y:S01]  /*c220*/  LEA.HI.X.SX32 R33, R33, R93, 0x1, P6 ;  /* 0x0000005d21217211 */ /* 0x000fe200030f0eff */
[----:B------:R-:W-:Y:S01]  /*c230*/  VIADD R5, R4, UR4 ;  /* 0x0000000404057c36 */ /* 0x000fe20008000000 */
[----:B------:R-:W-:Y:S01]  /*c240*/  ISETP.LT.AND P3, PT, R40, UR5, !P0 ;  /* 0x0000000528007c0c */ /* 0x000fe2000c761270 */
[----:B------:R2:W-:Y:S01]  /*c250*/  @P4 STG.E.U8 desc[UR14][R6.64], R39 ;  /* 0x0000002706004986 */ /* 0x0005e2000c10110e */
[----:B------:R-:W-:Y:S01]  /*c260*/  PRMT R37, R8, 0x7771, RZ ;  /* 0x0000777108257816 */ /* 0x000fe200000000ff */
[----:B------:R-:W-:Y:S01]  /*c270*/  ULDC UR5, c[0x0][0x22c] ;  /* 0x00008b0000057ab9 */ /* 0x000fe20000000800 */
[----:B-1----:R-:W-:-:S04]  /*c280*/  IADD3 R2, P6, R4, R64, RZ ;  /* 0x0000004004027210 */ /* 0x002fc80007fde0ff */
[-C--:B------:R-:W-:Y:S02]  /*c290*/  LEA.HI.X.SX32 R3, R4, R93.reuse, 0x1, P6 ;  /* 0x0000005d04037211 */ /* 0x080fe400030f0eff */
[CC--:B------:R-:W-:Y:S01]  /*c2a0*/  IADD3 R4, P6, R5.reuse, R64.reuse, RZ ;  /* 0x0000004005047210 */ /* 0x0c0fe20007fde0ff */
[----:B--2---:R-:W-:Y:S01]  /*c2b0*/  VIADD R7, R5, UR4 ;  /* 0x0000000405077c36 */ /* 0x004fe20008000000 */
[----:B------:R1:W-:Y:S01]  /*c2c0*/  @P2 STG.E.U8 desc[UR14][R32.64], R37 ;  /* 0x0000002520002986 */ /* 0x0003e2000c10110e */
[----:B------:R-:W-:Y:S02]  /*c2d0*/  PRMT R35, R9, 0x7770, RZ ;  /* 0x0000777009237816 */ /* 0x000fe400000000ff */
[-C--:B------:R-:W-:Y:S02]  /*c2e0*/  LEA.HI.X.SX32 R5, R5, R93.reuse, 0x1, P6 ;  /* 0x0000005d05057211 */ /* 0x080fe400030f0eff */
[----:B------:R-:W-:Y:S02]  /*c2f0*/  IADD3 R6, P6, R7, R64, RZ ;  /* 0x0000004007067210 */ /* 0x000fe40007fde0ff */
[----:B------:R-:W-:Y:S01]  /*c300*/  ISETP.LT.AND P5, PT, R41, UR5, !P0 ;  /* 0x0000000529007c0c */ /* 0x000fe2000c7a1270 */
[----:B------:R-:W-:Y:S01]  /*c310*/  ULDC UR5, c[0x0][0x22c] ;  /* 0x00008b0000057ab9 */ /* 0x000fe20000000800 */
[C---:B-1----:R-:W-:Y:S01]  /*c320*/  VIADD R32, R7.reuse, UR4 ;  /* 0x0000000407207c36 */ /* 0x042fe20008000000 */
[----:B------:R1:W-:Y:S01]  /*c330*/  @P3 STG.E.U8 desc[UR14][R2.64], R35 ;  /* 0x0000002302003986 */ /* 0x0003e2000c10110e */
[----:B------:R-:W-:-:S02]  /*c340*/  LEA.HI.X.SX32 R7, R7, R93, 0x1, P6 ;  /* 0x0000005d07077211 */ /* 0x000fc400030f0eff */
[----:B------:R-:W-:Y:S01]  /*c350*/  ISETP.LT.AND P4, PT, R42, UR5, !P0 ;  /* 0x000000052a007c0c */ /* 0x000fe2000c781270 */
[----:B------:R-:W-:Y:S01]  /*c360*/  ULDC UR5, c[0x0][0x22c] ;  /* 0x00008b0000057ab9 */ /* 0x000fe20000000800 */
[----:B------:R-:W-:Y:S02]  /*c370*/  PRMT R33, R9, 0x7771, RZ ;  /* 0x0000777109217816 */ /* 0x000fe400000000ff */
[C---:B-1----:R-:W-:Y:S02]  /*c380*/  IADD3 R2, P6, R32.reuse, R64, RZ ;  /* 0x0000004020027210 */ /* 0x042fe40007fde0ff */
[----:B------:R-:W-:Y:S01]  /*c390*/  ISETP.LT.AND P2, PT, R43, UR5, !P0 ;  /* 0x000000052b007c0c */ /* 0x000fe2000c741270 */
[----:B------:R-:W-:Y:S01]  /*c3a0*/  ULDC UR5, c[0x0][0x22c] ;  /* 0x00008b0000057ab9 */ /* 0x000fe20000000800 */
[C---:B------:R-:W-:Y:S01]  /*c3b0*/  LEA.HI.X.SX32 R3, R32.reuse, R93, 0x1, P6 ;  /* 0x0000005d20037211 */ /* 0x040fe200030f0eff */
[----:B------:R-:W-:Y:S01]  /*c3c0*/  VIADD R32, R32, UR4 ;  /* 0x0000000420207c36 */ /* 0x000fe20008000000 */
[----:B------:R1:W-:Y:S01]  /*c3d0*/  @P5 STG.E.U8 desc[UR14][R4.64], R33 ;  /* 0x0000002104005986 */ /* 0x0003e2000c10110e */
[----:B------:R-:W-:-:S02]  /*c3e0*/  PRMT R37, R10, 0x7770, RZ ;  /* 0x000077700a257816 */ /* 0x000fc400000000ff */
[----:B------:R-:W-:Y:S01]  /*c3f0*/  ISETP.LT.AND P3, PT, R44, UR5, !P0 ;  /* 0x000000052c007c0c */ /* 0x000fe2000c761270 */
[----:B------:R-:W-:Y:S01]  /*c400*/  ULDC UR5, c[0x0][0x22c] ;  /* 0x00008b0000057ab9 */ /* 0x000fe20000000800 */
[----:B------:R-:W-:Y:S01]  /*c410*/  PRMT R35, R10, 0x7771, RZ ;  /* 0x000077710a237816 */ /* 0x000fe200000000ff */
[----:B------:R2:W-:Y:S01]  /*c420*/  @P4 STG.E.U8 desc[UR14][R6.64], R37 ;  /* 0x0000002506004986 */ /* 0x0005e2000c10110e */
[----:B------:R-:W-:Y:S01]  /*c430*/  ISETP.LT.AND P5, PT, R45, UR5, !P0 ;  /* 0x000000052d007c0c */ /* 0x000fe2000c7a1270 */
[----:B------:R-:W-:Y:S01]  /*c440*/  ULDC UR5, c[0x0][0x22c] ;  /* 0x00008b0000057ab9 */ /* 0x000fe20000000800 */
[C---:B-1----:R-:W-:Y:S01]  /*c450*/  IADD3 R4, P6, R32.reuse, R64, RZ ;  /* 0x0000004020047210 */ /* 0x042fe20007fde0ff */
[----:B------:R-:W-:-:S03]  /*c460*/  VIADD R33, R32, UR4 ;  /* 0x0000000420217c36 */ /* 0x000fc60008000000 */
[-C--:B------:R-:W-:Y:S02]  /*c470*/  LEA.HI.X.SX32 R5, R32, R93.reuse, 0x1, P6 ;  /* 0x0000005d20057211 */ /* 0x080fe400030f0eff */
[CC--:B------:R-:W-:Y:S01]  /*c480*/  IADD3 R32, P6, R33.reuse, R64.reuse, RZ ;  /* 0x0000004021207210 */ /* 0x0c0fe20007fde0ff */
[----:B--2---:R-:W-:Y:S01]  /*c490*/  VIADD R6, R33, UR4 ;  /* 0x0000000421067c36 */ /* 0x004fe20008000000 */
        /* <DEDUP_REMOVED lines=11> */
[C---:B--2---:R-:W-:Y:S01]  /*c550*/  VIADD R5, R7.reuse, UR4 ;  /* 0x0000000407057c36 */ /* 0x044fe20008000000 */
[----:B------:R1:W-:Y:S01]  /*c560*/  @P5 STG.E.U8 desc[UR14][R32.64], R37 ;  /* 0x0000002520005986 */ /* 0x0003e2000c10110e */
[C---:B------:R-:W-:Y:S02]  /*c570*/  PRMT R35, R8.reuse, 0x7772, RZ ;  /* 0x0000777208237816 */ /* 0x040fe400000000ff */
[-C--:B------:R-:W-:Y:S02]  /*c580*/  LEA.HI.X.SX32 R7, R7, R93.reuse, 0x1, P6 ;  /* 0x0000005d07077211 */ /* 0x080fe400030f0eff */
[----:B------:R-:W-:Y:S02]  /*c590*/  IADD3 R4, P6, R5, R64, RZ ;  /* 0x0000004005047210 */ /* 0x000fe40007fde0ff */
[----:B------:R-:W-:Y:S01]  /*c5a0*/  ISETP.LT.AND P2, PT, R47, UR5, !P0 ;  /* 0x000000052f007c0c */ /* 0x000fe2000c741270 */
[----:B------:R-:W-:Y:S01]  /*c5b0*/  ULDC UR5, c[0x0][0x22c] ;  /* 0x00008b0000057ab9 */ /* 0x000fe20000000800 */
[----:B-1----:R-:W-:Y:S01]  /*c5c0*/  PRMT R37, R8, 0x7773, RZ ;  /* 0x0000777308257816 */ /* 0x002fe200000000ff */
[C---:B------:R-:W-:Y:S01]  /*c5d0*/  VIADD R8, R5.reuse, UR4 ;  /* 0x0000000405087c36 */ /* 0x040fe20008000000 */
[----:B------:R1:W-:Y:S01]  /*c5e0*/  @P4 STG.E.U8 desc[UR14][R2.64], R35 ;  /* 0x0000002302004986 */ /* 0x0003e2000c10110e */
[----:B------:R-:W-:-:S02]  /*c5f0*/  LEA.HI.X.SX32 R5, R5, R93, 0x1, P6 ;  /* 0x0000005d05057211 */ /* 0x000fc400030f0eff */
[----:B------:R-:W-:Y:S01]  /*c600*/  ISETP.LT.AND P3, PT, R48, UR5, !P0 ;  /* 0x0000000530007c0c */ /* 0x000fe2000c761270 */
[----:B------:R-:W-:Y:S02]  /*c610*/  ULDC UR5, c[0x0][0x22c] ;  /* 0x00008b0000057ab9 */ /* 0x000fe40000000800 */
[----:B------:R-:W-:Y:S01]  /*c620*/  ISETP.LT.AND P5, PT, R49, UR5, !P0 ;  /* 0x0000000531007c0c */ /* 0x000fe2000c7a1270 */
[----:B------:R-:W-:Y:S01]  /*c630*/  ULDC UR5, c[0x0][0x22c] ;  /* 0x00008b0000057ab9 */ /* 0x000fe20000000800 */
[----:B-1----:R-:W-:-:S04]  /*c640*/  IADD3 R2, P6, R8, R64, RZ ;  /* 0x0000004008027210 */ /* 0x002fc80007fde0ff */
[C---:B------:R-:W-:Y:S01]  /*c650*/  LEA.HI.X.SX32 R3, R8.reuse, R93, 0x1, P6 ;  /* 0x0000005d08037211 */ /* 0x040fe200030f0eff */
[----:B------:R-:W-:Y:S01]  /*c660*/  VIADD R8, R8, UR4 ;  /* 0x0000000408087c36 */ /* 0x000fe20008000000 */
[----:B------:R1:W-:Y:S01]  /*c670*/  @P2 STG.E.U8 desc[UR14][R6.64], R37 ;  /* 0x0000002506002986 */ /* 0x0003e2000c10110e */
[C---:B------:R-:W-:Y:S02]  /*c680*/  PRMT R35, R9.reuse, 0x7772, RZ ;  /* 0x0000777209237816 */ /* 0x040fe400000000ff */
[----:B------:R-:W-:Y:S01]  /*c690*/  PRMT R33, R9, 0x7773, RZ ;  /* 0x0000777309217816 */ /* 0x000fe200000000ff */
[----:B------:R-:W-:Y:S01]  /*c6a0*/  VIADD R9, R8, UR4 ;  /* 0x0000000408097c36 */ /* 0x000fe20008000000 */
[----:B------:R-:W-:Y:S01]  /*c6b0*/  ISETP.LT.AND P4, PT, R50, UR5, !P0 ;  /* 0x0000000532007c0c */ /* 0x000fe2000c781270 */
[----:B------:R-:W-:Y:S01]  /*c6c0*/  ULDC UR5, c[0x0][0x22c] ;  /* 0x00008b0000057ab9 */ /* 0x000fe20000000800 */
[----:B------:R2:W-:Y:S01]  /*c6d0*/  @P3 STG.E.U8 desc[UR14][R4.64], R35 ;  /* 0x0000002304003986 */ /* 0x0005e2000c10110e */
[----:B-1----:R-:W-:-:S02]  /*c6e0*/  IADD3 R6, P6, R8, R64, RZ ;  /* 0x0000004008067210 */ /* 0x002fc40007fde0ff */
[----:B------:R-:W-:Y:S01]  /*c6f0*/  ISETP.LT.AND P2, PT, R51, UR5, !P0 ;  /* 0x0000000533007c0c */ /* 0x000fe2000c741270 */
[----:B------:R-:W-:Y:S01]  /*c700*/  ULDC UR5, c[0x0][0x22c] ;  /* 0x00008b0000057ab9 */ /* 0x000fe20000000800 */
[-C--:B------:R-:W-:Y:S02]  /*c710*/  LEA.HI.X.SX32 R7, R8, R93.reuse, 0x1, P6 ;  /* 0x0000005d08077211 */ /* 0x080fe400030f0eff */
        /* <DEDUP_REMOVED lines=33> */
[----:B------:R-:W-:Y:S01]  /*c930*/  VIADD R9, R8, UR4 ;  /* 0x0000000408097c36 */ /* 0x000fe20008000000 */
[----:B------:R-:W-:Y:S01]  /*c940*/  ISETP.LT.AND P3, PT, R56, UR5, !P0 ;  /* 0x0000000538007c0c */ /* 0x000fe2000c761270 */
[----:B------:R-:W-:Y:S01]  /*c950*/  ULDC UR5, c[0x0][0x22c] ;  /* 0x00008b0000057ab9 */ /* 0x000fe20000000800 */
[----:B------:R-:W-:Y:S01]  /*c960*/  PRMT R37, R12, 0x7771, RZ ;  /* 0x000077710c257816 */ /* 0x000fe200000000ff */
[----:B------:R2:W-:Y:S01]  /*c970*/  @P4 STG.E.U8 desc[UR14][R6.64], R33 ;  /* 0x0000002106004986 */ /* 0x0005e2000c10110e */
[CC--:B-1----:R-:W-:Y:S02]  /*c980*/  IADD3 R4, P6, R8.reuse, R64.reuse, RZ ;  /* 0x0000004008047210 */ /* 0x0c2fe40007fde0ff */
[----:B------:R-:W-:Y:S01]  /*c990*/  ISETP.LT.AND P5, PT, R57, UR5, !P0 ;  /* 0x0000000539007c0c */ /* 0x000fe2000c7a1270 */
[----:B------:R-:W-:Y:S01]  /*c9a0*/  ULDC UR5, c[0x0][0x22c] ;  /* 0x00008b0000057ab9 */ /* 0x000fe20000000800 */
[----:B------:R-:W-:Y:S02]  /*c9b0*/  LEA.HI.X.SX32 R5, R8, R93, 0x1, P6 ;  /* 0x0000005d08057211 */ /* 0x000fe400030f0eff */
[C---:B------:R-:W-:Y:S01]  /*c9c0*/  IADD3 R8, P6, R9.reuse, R64, RZ ;  /* 0x0000004009087210 */ /* 0x040fe20007fde0ff */
[----:B--2---:R-:W-:Y:S01]  /*c9d0*/  VIADD R6, R9, UR4 ;  /* 0x0000000409067c36 */ /* 0x004fe20008000000 */
[----:B------:R1:W-:Y:S01]  /*c9e0*/  @P2 STG.E.U8 desc[UR14][R2.64], R37 ;  /* 0x0000002502002986 */ /* 0x0003e2000c10110e */
[----:B------:R-:W-:-:S02]  /*c9f0*/  PRMT R35, R13, 0x7770, RZ ;  /* 0x000077700d237816 */ /* 0x000fc400000000ff */
[----:B------:R-:W-:Y:S01]  /*ca00*/  LEA.HI.X.SX32 R9, R9, R93, 0x1, P6 ;  /* 0x0000005d09097211 */ /* 0x000fe200030f0eff */
[----:B------:R-:W-:Y:S01]  /*ca10*/  VIADD R7, R6, UR4 ;  /* 0x0000000406077c36 */ /* 0x000fe20008000000 */
[----:B------:R-:W-:Y:S01]  /*ca20*/  ISETP.LT.AND P4, PT, R58, UR5, !P0 ;  /* 0x000000053a007c0c */ /* 0x000fe2000c781270 */
[----:B------:R2:W-:Y:S01]  /*ca30*/  @P3 STG.E.U8 desc[UR14][R4.64], R35 ;  /* 0x0000002304003986 */ /* 0x0005e2000c10110e */
[----:B------:R-:W-:Y:S01]  /*ca40*/  PRMT R33, R13, 0x7771, RZ ;  /* 0x000077710d217816 */ /* 0x000fe200000000ff */
[----:B------:R-:W-:Y:S01]  /*ca50*/  ULDC UR5, c[0x0][0x22c] ;  /* 0x00008b0000057ab9 */ /* 0x000fe20000000800 */
[----:B------:R-:W-:Y:S01]  /*ca60*/  PRMT R11, R14, 0x7770, RZ ;  /* 0x000077700e0b7816 */ /* 0x000fe200000000ff */
[----:B------:R-:W0:Y:S01]  /*ca70*/  LDS.128 R36, [R38] ;  /* 0x0000000026247984 */ /* 0x000e220000000c00 */
[----:B-1----:R-:W-:-:S04]  /*ca80*/  IADD3 R2, P6, R6, R64, RZ ;  /* 0x0000004006027210 */ /* 0x002fc80007fde0ff */
[-C--:B------:R-:W-:Y:S02]  /*ca90*/  LEA.HI.X.SX32 R3, R6, R93.reuse, 0x1, P6 ;  /* 0x0000005d06037211 */ /* 0x080fe400030f0eff */
[CC--:B------:R-:W-:Y:S01]  /*caa0*/  IADD3 R6, P6, R7.reuse, R64.reuse, RZ ;  /* 0x0000004007067210 */ /* 0x0c0fe20007fde0ff */
[C---:B--2---:R-:W-:Y:S01]  /*cab0*/  VIADD R5, R7.reuse, UR4 ;  /* 0x0000000407057c36 */ /* 0x044fe20008000000 */
[----:B------:R1:W-:Y:S02]  /*cac0*/  @P5 STG.E.U8 desc[UR14][R8.64], R33 ;  /* 0x0000002108005986 */ /* 0x0003e4000c10110e */
[-C--:B------:R-:W-:Y:S02]  /*cad0*/  LEA.HI.X.SX32 R7, R7, R93.reuse, 0x1, P6 ;  /* 0x0000005d07077211 */ /* 0x080fe400030f0eff */
[----:B------:R-:W-:Y:S02]  /*cae0*/  IADD3 R4, P6, R5, R64, RZ ;  /* 0x0000004005047210 */ /* 0x000fe40007fde0ff */
[----:B------:R-:W-:Y:S01]  /*caf0*/  ISETP.LT.AND P2, PT, R59, UR5, !P0 ;  /* 0x000000053b007c0c */ /* 0x000fe2000c741270 */
[----:B------:R-:W-:Y:S01]  /*cb00*/  ULDC UR5, c[0x0][0x22c] ;  /* 0x00008b0000057ab9 */ /* 0x000fe20000000800 */
[----:B------:R2:W-:Y:S01]  /*cb10*/  @P4 STG.E.U8 desc[UR14][R2.64], R11 ;  /* 0x0000000b02004986 */ /* 0x0005e2000c10110e */
[C---:B-1----:R-:W-:Y:S01]  /*cb20*/  VIADD R8, R5.reuse, UR4 ;  /* 0x0000000405087c36 */ /* 0x042fe20008000000 */
[----:B------:R-:W-:-:S02]  /*cb30*/  LEA.HI.X.SX32 R5, R5, R93, 0x1, P6 ;  /* 0x0000005d05057211 */ /* 0x000fc400030f0eff */
[----:B------:R-:W-:Y:S01]  /*cb40*/  ISETP.LT.AND P3, PT, R60, UR5, !P0 ;  /* 0x000000053c007c0c */ /* 0x000fe2000c761270 */
[----:B------:R-:W-:Y:S01]  /*cb50*/  ULDC UR5, c[0x0][0x22c] ;  /* 0x00008b0000057ab9 */ /* 0x000fe20000000800 */
[----:B--2---:R-:W-:Y:S02]  /*cb60*/  IADD3 R2, P6, R8, R64, RZ ;  /* 0x0000004008027210 */ /* 0x004fe40007fde0ff */
[----:B------:R-:W-:Y:S02]  /*cb70*/  PRMT R9, R14, 0x7771, RZ ;  /* 0x000077710e097816 */ /* 0x000fe400000000ff */
[C---:B------:R-:W-:Y:S01]  /*cb80*/  LEA.HI.X.SX32 R3, R8.reuse, R93, 0x1, P6 ;  /* 0x0000005d08037211 */ /* 0x040fe200030f0eff */
[----:B------:R-:W-:Y:S01]  /*cb90*/  VIADD R8, R8, UR4 ;  /* 0x0000000408087c36 */ /* 0x000fe20008000000 */
[----:B------:R-:W-:Y:S01]  /*cba0*/  ISETP.LT.AND P5, PT, R61, UR5, !P0 ;  /* 0x000000053d007c0c */ /* 0x000fe2000c7a1270 */
[----:B------:R-:W-:Y:S01]  /*cbb0*/  ULDC UR5, c[0x0][0x22c] ;  /* 0x00008b0000057ab9 */ /* 0x000fe20000000800 */
[----:B------:R1:W-:Y:S01]  /*cbc0*/  @P2 STG.E.U8 desc[UR14][R6.64], R9 ;  /* 0x0000000906002986 */ /* 0x0003e2000c10110e */
[----:B------:R-:W-:-:S02]  /*cbd0*/  PRMT R33, R15, 0x7770, RZ ;  /* 0x000077700f217816 */ /* 0x000fc400000000ff */
[----:B------:R-:W-:Y:S01]  /*cbe0*/  ISETP.LT.AND P4, PT, R62, UR5, !P0 ;  /* 0x000000053e007c0c */ /* 0x000fe2000c781270 */
[----:B------:R-:W-:Y:S01]  /*cbf0*/  ULDC UR5, c[0x0][0x22c] ;  /* 0x00008b0000057ab9 */ /* 0x000fe20000000800 */
[----:B------:R-:W-:Y:S01]  /*cc00*/  PRMT R11, R15, 0x7771, RZ ;  /* 0x000077710f0b7816 */ /* 0x000fe200000000ff */
[----:B------:R2:W-:Y:S01]  /*cc10*/  @P3 STG.E.U8 desc[UR14][R4.64], R33 ;  /* 0x0000002104003986 */ /* 0x0005e2000c10110e */
[CC--:B-1----:R-:W-:Y:S01]  /*cc20*/  IADD3 R6, P6, R8.reuse, R64.reuse, RZ ;  /* 0x0000004008067210 */ /* 0x0c2fe20007fde0ff */
[C---:B------:R-:W-:Y:S01]  /*cc30*/  VIADD R9, R8.reuse, UR4 ;  /* 0x0000000408097c36 */ /* 0x040fe20008000000 */
        /* <DEDUP_REMOVED lines=20> */
[C---:B------:R-:W-:Y:S02]  /*cd80*/  IADD3 R6, P6, R7.reuse, R64, RZ ;  /* 0x0000004007067210 */ /* 0x040fe40007fde0ff */
        /* <DEDUP_REMOVED lines=8> */
[----:B-1----:R-:W-:Y:S02]  /*ce10*/  IADD3 R2, P6, R8, R64, RZ ;  /* 0x0000004008027210 */ /* 0x002fe40007fde0ff */
        /* <DEDUP_REMOVED lines=10> */
[CC--:B-1----:R-:W-:Y:S01]  /*cec0*/  IADD3 R4, P6, R8.reuse, R64.reuse, RZ ;  /* 0x0000004008047210 */ /* 0x0c2fe20007fde0ff */
[----:B------:R-:W-:Y:S01]  /*ced0*/  VIADD R9, R8, UR4 ;  /* 0x0000000408097c36 */ /* 0x000fe20008000000 */
[----:B------:R-:W-:Y:S01]  /*cee0*/  ISETP.LT.AND P5, PT, R70, UR5, !P0 ;  /* 0x0000000546007c0c */ /* 0x000fe2000c7a1270 */
[----:B------:R-:W-:Y:S01]  /*cef0*/  ULDC UR5, c[0x0][0x22c] ;  /* 0x00008b0000057ab9 */ /* 0x000fe20000000800 */
[-C--:B------:R-:W-:Y:S02]  /*cf00*/  LEA.HI.X.SX32 R5, R8, R93.reuse, 0x1, P6 ;  /* 0x0000005d08057211 */ /* 0x080fe400030f0eff */
[C---:B------:R-:W-:Y:S01]  /*cf10*/  IADD3 R8, P6, R9.reuse, R64, RZ ;  /* 0x0000004009087210 */ /* 0x040fe20007fde0ff */
[----:B--2---:R-:W-:Y:S01]  /*cf20*/  VIADD R6, R9, UR4 ;  /* 0x0000000409067c36 */ /* 0x004fe20008000000 */
[C---:B------:R-:W-:Y:S01]  /*cf30*/  PRMT R11, R15.reuse, 0x7773, RZ ;  /* 0x000077730f0b7816 */ /* 0x040fe200000000ff */
[----:B------:R1:W-:Y:S01]  /*cf40*/  @P2 STG.E.U8 desc[UR14][R2.64], R13 ;  /* 0x0000000d02002986 */ /* 0x0003e2000c10110e */
[----:B------:R-:W-:Y:S01]  /*cf50*/  PRMT R15, R15, 0x7772, RZ ;  /* 0x000077720f0f7816 */ /* 0x000fe200000000ff */
[----:B------:R-:W-:Y:S01]  /*cf60*/  VIADD R7, R6, UR4 ;  /* 0x0000000406077c36 */ /* 0x000fe20008000000 */
[----:B------:R-:W-:-:S02]  /*cf70*/  LEA.HI.X.SX32 R9, R9, R93, 0x1, P6 ;  /* 0x0000005d09097211 */ /* 0x000fc400030f0eff */
[----:B------:R-:W-:Y:S01]  /*cf80*/  ISETP.LT.AND P4, PT, R71, UR5, !P0 ;  /* 0x0000000547007c0c */ /* 0x000fe2000c781270 */
[----:B------:R2:W-:Y:S01]  /*cf90*/  @P3 STG.E.U8 desc[UR14][R4.64], R15 ;  /* 0x0000000f04003986 */ /* 0x0005e2000c10110e */
[----:B------:R-:W-:Y:S01]  /*cfa0*/  ULDC UR5, c[0x0][0x22c] ;  /* 0x00008b0000057ab9 */ /* 0x000fe20000000800 */
[----:B-1----:R-:W-:-:S04]  /*cfb0*/  IADD3 R2, P6, R6, R64, RZ ;  /* 0x0000004006027210 */ /* 0x002fc80007fde0ff */
[-C--:B------:R-:W-:Y:S02]  /*cfc0*/  LEA.HI.X.SX32 R3, R6, R93.reuse, 0x1, P6 ;  /* 0x0000005d06037211 */ /* 0x080fe400030f0eff */
[CC--:B------:R-:W-:Y:S01]  /*cfd0*/  IADD3 R6, P6, R7.reuse, R64.reuse, RZ ;  /* 0x0000004007067210 */ /* 0x0c0fe20007fde0ff */
[C---:B--2---:R-:W-:Y:S01]  /*cfe0*/  VIADD R5, R7.reuse, UR4 ;  /* 0x0000000407057c36 */ /* 0x044fe20008000000 */
[----:B------:R1:W-:Y:S01]  /*cff0*/  @P5 STG.E.U8 desc[UR14][R8.64], R11 ;  /* 0x0000000b08005986 */ /* 0x0003e2000c10110e */
[----:B---3--:R-:W-:Y:S02]  /*d000*/  PRMT R13, R16, 0x7770, RZ ;  /* 0x00007770100d7816 */ /* 0x008fe400000000ff */
        /* <DEDUP_REMOVED lines=73> */
[C---:B------:R-:W-:Y:S01]  /*d4a0*/  VIADD R7, R6.reuse, UR4 ;  /* 0x0000000406077c36 */ /* 0x040fe20008000000 */
        /* <DEDUP_REMOVED lines=82> */
[-C--:B------:R-:W-:Y:S01]  /*d9d0*/  LEA.HI.X.SX32 R9, R9, R93.reuse, 0x1, P6 ;  /* 0x0000005d09097211 */ /* 0x080fe200030f0eff */
[C---:B------:R-:W-:Y:S01]  /*d9e0*/  VIADD R7, R6.reuse, UR4 ;  /* 0x0000000406077c36 */ /* 0x040fe20008000000 */
[----:B------:R-:W-:Y:S01]  /*d9f0*/  ISETP.LT.AND P4, PT, R99, UR5, !P0 ;  /* 0x0000000563007c0c */ /* 0x000fe2000c781270 */
[----:B------:R-:W-:Y:S01]  /*da00*/  ULDC UR5, c[0x0][0x22c] ;  /* 0x00008b0000057ab9 */ /* 0x000fe20000000800 */
[----:B------:R-:W-:Y:S01]  /*da10*/  PRMT R13, R23, 0x7771, RZ ;  /* 0x00007771170d7816 */ /* 0x000fe200000000ff */
[----:B------:R2:W-:Y:S01]  /*da20*/  @P3 STG.E.U8 desc[UR14][R4.64], R15 ;  /* 0x0000000f04003986 */ /* 0x0005e2000c10110e */
[----:B-1----:R-:W-:Y:S02]  /*da30*/  IADD3 R2, P6, R6, R64, RZ ;  /* 0x0000004006027210 */ /* 0x002fe40007fde0ff */
[----:B------:R-:W-:Y:S01]  /*da40*/  ISETP.LT.AND P2, PT, R100, UR5, !P0 ;  /* 0x0000000564007c0c */ /* 0x000fe2000c741270 */
[----:B------:R-:W-:Y:S01]  /*da50*/  ULDC UR5, c[0x0][0x22c] ;  /* 0x00008b0000057ab9 */ /* 0x000fe20000000800 */
[----:B------:R-:W-:-:S02]  /*da60*/  LEA.HI.X.SX32 R3, R6, R93, 0x1, P6 ;  /* 0x0000005d06037211 */ /* 0x000fc400030f0eff */
[CC--:B------:R-:W-:Y:S01]  /*da70*/  IADD3 R6, P6, R7.reuse, R64.reuse, RZ ;  /* 0x0000004007067210 */ /* 0x0c0fe20007fde0ff */
[----:B--2---:R-:W-:Y:S01]  /*da80*/  VIADD R5, R7, UR4 ;  /* 0x0000000407057c36 */ /* 0x004fe20008000000 */
[----:B------:R-:W-:Y:S01]  /*da90*/  ISETP.LT.AND P3, PT, R103, UR5, !P0 ;  /* 0x0000000567007c0c */ /* 0x000fe2000c761270 */
[----:B------:R1:W-:Y:S01]  /*daa0*/  @P5 STG.E.U8 desc[UR14][R8.64], R13 ;  /* 0x0000000d08005986 */ /* 0x0003e2000c10110e */
[----:B------:R-:W-:Y:S01]  /*dab0*/  ULDC UR5, c[0x0][0x22c] ;  /* 0x00008b0000057ab9 */ /* 0x000fe20000000800 */
[----:B------:R-:W-:Y:S02]  /*dac0*/  PRMT R11, R20, 0x7772, RZ ;  /* 0x00007772140b7816 */ /* 0x000fe400000000ff */
[-C--:B------:R-:W-:Y:S02]  /*dad0*/  LEA.HI.X.SX32 R7, R7, R93.reuse, 0x1, P6 ;  /* 0x0000005d07077211 */ /* 0x080fe400030f0eff */
[C---:B------:R-:W-:Y:S02]  /*dae0*/  IADD3 R4, P6, R5.reuse, R64, RZ ;  /* 0x0000004005047210 */ /* 0x040fe40007fde0ff */
[----:B------:R-:W-:Y:S01]  /*daf0*/  ISETP.LT.AND P5, PT, R104, UR5, !P0 ;  /* 0x0000000568007c0c */ /* 0x000fe2000c7a1270 */
[C---:B-1----:R-:W-:Y:S01]  /*db00*/  VIADD R8, R5.reuse, UR4 ;  /* 0x0000000405087c36 */ /* 0x042fe20008000000 */
[----:B------:R1:W-:Y:S01]  /*db10*/  @P4 STG.E.U8 desc[UR14][R2.64], R11 ;  /* 0x0000000b02004986 */ /* 0x0003e2000c10110e */
[----:B------:R-:W-:Y:S01]  /*db20*/  LEA.HI.X.SX32 R5, R5, R93, 0x1, P6 ;  /* 0x0000005d05057211 */ /* 0x000fe200030f0eff */
[----:B------:R-:W-:Y:S01]  /*db30*/  ULDC UR5, c[0x0][0x22c] ;  /* 0x00008b0000057ab9 */ /* 0x000fe20000000800 */
[----:B------:R-:W-:-:S02]  /*db40*/  PRMT R9, R20, 0x7773, RZ ;  /* 0x0000777314097816 */ /* 0x000fc400000000ff */
[----:B------:R-:W-:Y:S01]  /*db50*/  ISETP.LT.AND P4, PT, R105, UR5, !P0 ;  /* 0x0000000569007c0c */ /* 0x000fe2000c781270 */
[----:B------:R-:W-:Y:S01]  /*db60*/  ULDC UR5, c[0x0][0x22c] ;  /* 0x00008b0000057ab9 */ /* 0x000fe20000000800 */
[CC--:B-1----:R-:W-:Y:S02]  /*db70*/  IADD3 R2, P6, R8.reuse, R64.reuse, RZ ;  /* 0x0000004008027210 */ /* 0x0c2fe40007fde0ff */
[C---:B------:R-:W-:Y:S02]  /*db80*/  PRMT R11, R21.reuse, 0x7772, RZ ;  /* 0x00007772150b7816 */ /* 0x040fe400000000ff */
[----:B------:R-:W-:Y:S02]  /*db90*/  PRMT R21, R21, 0x7773, RZ ;  /* 0x0000777315157816 */ /* 0x000fe400000000ff */
[C---:B------:R-:W-:Y:S01]  /*dba0*/  LEA.HI.X.SX32 R3, R8.reuse, R93, 0x1, P6 ;  /* 0x0000005d08037211 */ /* 0x040fe200030f0eff */
[----:B------:R-:W-:Y:S01]  /*dbb0*/  VIADD R8, R8, UR4 ;  /* 0x0000000408087c36 */ /* 0x000fe20008000000 */
[----:B------:R1:W-:Y:S04]  /*dbc0*/  @P2 STG.E.U8 desc[UR14][R6.64], R9 ;  /* 0x0000000906002986 */ /* 0x0003e8000c10110e */
[----:B------:R2:W-:Y:S04]  /*dbd0*/  @P3 STG.E.U8 desc[UR14][R4.64], R11 ;  /* 0x0000000b04003986 */ /* 0x0005e8000c10110e */
[----:B------:R3:W-:Y:S01]  /*dbe0*/  @P5 STG.E.U8 desc[UR14][R2.64], R21 ;  /* 0x0000001502005986 */ /* 0x0007e2000c10110e */
[----:B------:R-:W-:Y:S01]  /*dbf0*/  ISETP.LT.AND P2, PT, R106, UR5, !P0 ;  /* 0x000000056a007c0c */ /* 0x000fe2000c741270 */
[----:B------:R-:W-:Y:S01]  /*dc00*/  ULDC UR5, c[0x0][0x22c] ;  /* 0x00008b0000057ab9 */ /* 0x000fe20000000800 */
[C---:B-1----:R-:W-:Y:S01]  /*dc10*/  IADD3 R6, P5, R8.reuse, R64, RZ ;  /* 0x0000004008067210 */ /* 0x042fe20007fbe0ff */
[----:B------:R-:W-:Y:S01]  /*dc20*/  VIADD R9, R8, UR4 ;  /* 0x0000000408097c36 */ /* 0x000fe20008000000 */
[----:B------:R-:W-:-:S02]  /*dc30*/  PRMT R15, R22, 0x7772, RZ ;  /* 0x00007772160f7816 */ /* 0x000fc400000000ff */
[-C--:B------:R-:W-:Y:S01]  /*dc40*/  LEA.HI.X.SX32 R7, R8, R93.reuse, 0x1, P5 ;  /* 0x0000005d08077211 */ /* 0x080fe200028f0eff */
[----:B--2---:R-:W-:Y:S01]  /*dc50*/  VIADD R4, R9, UR4 ;  /* 0x0000000409047c36 */ /* 0x004fe20008000000 */
[----:B------:R-:W-:Y:S01]  /*dc60*/  ISETP.LT.AND P3, PT, R107, UR5, !P0 ;  /* 0x000000056b007c0c */ /* 0x000fe2000c761270 */
[----:B------:R-:W-:Y:S01]  /*dc70*/  ULDC UR5, c[0x0][0x22c] ;  /* 0x00008b0000057ab9 */ /* 0x000fe20000000800 */
[CC--:B------:R-:W-:Y:S01]  /*dc80*/  IADD3 R8, P5, R9.reuse, R64.reuse, RZ ;  /* 0x0000004009087210 */ /* 0x0c0fe20007fbe0ff */
[----:B------:R1:W-:Y:S01]  /*dc90*/  @P4 STG.E.U8 desc[UR14][R6.64], R15 ;  /* 0x0000000f06004986 */ /* 0x0003e2000c10110e */
[----:B---3--:R-:W-:Y:S02]  /*dca0*/  IADD3 R2, P4, R4, R64, RZ ;  /* 0x0000004004027210 */ /* 0x008fe40007f9e0ff */
[----:B------:R-:W-:Y:S02]  /*dcb0*/  PRMT R13, R22, 0x7773, RZ ;  /* 0x00007773160d7816 */ /* 0x000fe400000000ff */
[-C--:B------:R-:W-:Y:S01]  /*dcc0*/  LEA.HI.X.SX32 R9, R9, R93.reuse, 0x1, P5 ;  /* 0x0000005d09097211 */ /* 0x080fe200028f0eff */
[C---:B------:R-:W-:Y:S01]  /*dcd0*/  VIADD R5, R4.reuse, UR4 ;  /* 0x0000000404057c36 */ /* 0x040fe20008000000 */
[----:B------:R-:W-:Y:S01]  /*dce0*/  LEA.HI.X.SX32 R3, R4, R93, 0x1, P4 ;  /* 0x0000005d04037211 */ /* 0x000fe200020f0eff */
[----:B------:R-:W-:Y:S01]  /*dcf0*/  ULDC UR4, c[0x0][0x248] ;  /* 0x0000920000047ab9 */ /* 0x000fe20000000800 */
[----:B------:R-:W-:-:S02]  /*dd00*/  PRMT R11, R23, 0x7772, RZ ;  /* 0x00007772170b7816 */ /* 0x000fc400000000ff */
[----:B------:R-:W-:Y:S01]  /*dd10*/  ISETP.LT.AND P6, PT, R108, UR5, !P0 ;  /* 0x000000056c007c0c */ /* 0x000fe2000c7c1270 */
[----:B------:R2:W-:Y:S01]  /*dd20*/  @P2 STG.E.U8 desc[UR14][R8.64], R13 ;  /* 0x0000000d08002986 */ /* 0x0005e2000c10110e */
[----:B------:R-:W-:Y:S01]  /*dd30*/  ULDC UR5, c[0x0][0x22c] ;  /* 0x00008b0000057ab9 */ /* 0x000fe20000000800 */
[C---:B-1----:R-:W-:Y:S02]  /*dd40*/  VIADD R7, R5.reuse, UR4 ;  /* 0x0000000405077c36 */ /* 0x042fe40008000000 */
[----:B------:R1:W-:Y:S01]  /*dd50*/  @P3 STG.E.U8 desc[UR14][R2.64], R11 ;  /* 0x0000000b02003986 */ /* 0x0003e2000c10110e */
[----:B------:R-:W-:Y:S01]  /*dd60*/  IADD3 R4, P3, R5, R64, RZ ;  /* 0x0000004005047210 */ /* 0x000fe20007f7e0ff */
[----:B------:R-:W-:Y:S01]  /*dd70*/  ULDC UR4, c[0x0][0x248] ;  /* 0x0000920000047ab9 */ /* 0x000fe20000000800 */
[----:B------:R-:W-:Y:S01]  /*dd80*/  ISETP.LT.AND P5, PT, R111, UR5, !P0 ;  /* 0x000000056f007c0c */ /* 0x000fe2000c7a1270 */
[----:B------:R-:W-:Y:S01]  /*dd90*/  ULDC UR5, c[0x0][0x22c] ;  /* 0x00008b0000057ab9 */ /* 0x000fe20000000800 */
[----:B------:R-:W-:-:S02]  /*dda0*/  PRMT R23, R23, 0x7773, RZ ;  /* 0x0000777317177816 */ /* 0x000fc400000000ff */
[-C--:B------:R-:W-:Y:S01]  /*ddb0*/  LEA.HI.X.SX32 R5, R5, R93.reuse, 0x1, P3 ;  /* 0x0000005d05057211 */ /* 0x080fe200018f0eff */
[C---:B--2---:R-:W-:Y:S01]  /*ddc0*/  VIADD R8, R7.reuse, UR4 ;  /* 0x0000000407087c36 */ /* 0x044fe20008000000 */
[----:B------:R-:W-:Y:S01]  /*ddd0*/  ISETP.LT.AND P4, PT, R112, UR5, !P0 ;  /* 0x0000000570007c0c */ /* 0x000fe2000c781270 */
[----:B------:R-:W-:Y:S01]  /*dde0*/  ULDC UR4, c[0x0][0x248] ;  /* 0x0000920000047ab9 */ /* 0x000fe20000000800 */
[CC--:B------:R-:W-:Y:S01]  /*ddf0*/  IADD3 R6, P3, R7.reuse, R64.reuse, RZ ;  /* 0x0000004007067210 */ /* 0x0c0fe20007f7e0ff */
[----:B------:R2:W-:Y:S01]  /*de00*/  @P6 STG.E.U8 desc[UR14][R4.64], R23 ;  /* 0x0000001704006986 */ /* 0x0005e2000c10110e */
[----:B-1----:R-:W-:Y:S01]  /*de10*/  IADD3 R2, P6, R8, R64, RZ ;  /* 0x0000004008027210 */ /* 0x002fe20007fde0ff */
[----:B------:R-:W-:Y:S01]  /*de20*/  ULDC UR5, c[0x0][0x22c] ;  /* 0x00008b0000057ab9 */ /* 0x000fe20000000800 */
[----:B----4-:R-:W-:Y:S02]  /*de30*/  PRMT R9, R24, 0x7770, RZ ;  /* 0x0000777018097816 */ /* 0x010fe400000000ff */
[----:B------:R-:W-:-:S02]  /*de40*/  LEA.HI.X.SX32 R7, R7, R93, 0x1, P3 ;  /* 0x0000005d07077211 */ /* 0x000fc400018f0eff */
[C---:B------:R-:W-:Y:S01]  /*de50*/  LEA.HI.X.SX32 R3, R8.reuse, R93, 0x1, P6 ;  /* 0x0000005d08037211 */ /* 0x040fe200030f0eff */
[----:B------:R-:W-:Y:S01]  /*de60*/  VIADD R8, R8, UR4 ;  /* 0x0000000408087c36 */ /* 0x000fe20008000000 */
[----:B------:R-:W-:Y:S02]  /*de70*/  PRMT R13, R24, 0x7771, RZ ;  /* 0x00007771180d7816 */ /* 0x000fe400000000ff */
[----:B------:R-:W-:Y:S01]  /*de80*/  ISETP.LT.AND P2, PT, R113, UR6, !P0 ;  /* 0x0000000671007c0c */ /* 0x000fe2000c741270 */
[----:B------:R1:W-:Y:S01]  /*de90*/  @P5 STG.E.U8 desc[UR14][R6.64], R9 ;  /* 0x0000000906005986 */ /* 0x0003e2000c10110e */
[----:B------:R-:W-:Y:S01]  /*dea0*/  ULDC UR4, c[0x0][0x248] ;  /* 0x0000920000047ab9 */ /* 0x000fe20000000800 */
[----:B------:R-:W-:Y:S01]  /*deb0*/  ISETP.LT.AND P3, PT, R114, UR5, !P0 ;  /* 0x0000000572007c0c */ /* 0x000fe2000c761270 */
[----:B------:R-:W-:Y:S01]  /*dec0*/  ULDC UR5, c[0x0][0x22c] ;  /* 0x00008b0000057ab9 */ /* 0x000fe20000000800 */
[----:B------:R3:W-:Y:S01]  /*ded0*/  @P4 STG.E.U8 desc[UR14][R2.64], R13 ;  /* 0x0000000d02004986 */ /* 0x0007e2000c10110e */
[----:B--2---:R-:W-:Y:S01]  /*dee0*/  IADD3 R4, P4, R8, R64, RZ ;  /* 0x0000004008047210 */ /* 0x004fe20007f9e0ff */
[----:B------:R-:W-:Y:S01]  /*def0*/  ULDC UR6, c[0x0][0x22c] ;  /* 0x00008b0000067ab9 */ /* 0x000fe20000000800 */
[----:B------:R-:W-:-:S02]  /*df00*/  PRMT R11, R25, 0x7770, RZ ;  /* 0x00007770190b7816 */ /* 0x000fc400000000ff */
[C---:B------:R-:W-:Y:S01]  /*df10*/  LEA.HI.X.SX32 R5, R8.reuse, R93, 0x1, P4 ;  /* 0x0000005d08057211 */ /* 0x040fe200020f0eff */
[----:B-1----:R-:W-:Y:S01]  /*df20*/  VIADD R9, R8, UR4 ;  /* 0x0000000408097c36 */ /* 0x002fe20008000000 */
[----:B------:R-:W-:-:S03]  /*df30*/  ULDC UR4, c[0x0][0x22c] ;  /* 0x00008b0000047ab9 */ /* 0x000fc60000000800 */
[----:B------:R1:W-:Y:S01]  /*df40*/  @P2 STG.E.U8 desc[UR14][R4.64], R11 ;  /* 0x0000000b04002986 */ /* 0x0003e2000c10110e */
[----:B------:R-:W-:Y:S01]  /*df50*/  ISETP.LT.AND P2, PT, R119, UR4, !P0 ;  /* 0x0000000477007c0c */ /* 0x000fe2000c741270 */
[----:B------:R-:W-:Y:S01]  /*df60*/  ULDC UR4, c[0x0][0x248] ;  /* 0x0000920000047ab9 */ /* 0x000fe20000000800 */
[-C--:B------:R-:W-:Y:S02]  /*df70*/  IADD3 R6, P4, R9, R64.reuse, RZ ;  /* 0x0000004009067210 */ /* 0x080fe40007f9e0ff */
[----:B---3--:R-:W-:Y:S02]  /*df80*/  PRMT R13, R25, 0x7771, RZ ;  /* 0x00007771190d7816 */ /* 0x008fe400000000ff */
[C---:B------:R-:W-:Y:S01]  /*df90*/  LEA.HI.X.SX32 R7, R9.reuse, R93, 0x1, P4 ;  /* 0x0000005d09077211 */ /* 0x040fe200020f0eff */
[----:B------:R-:W-:Y:S01]  /*dfa0*/  VIADD R9, R9, UR4 ;  /* 0x0000000409097c36 */ /* 0x000fe20008000000 */
[----:B------:R-:W-:Y:S01]  /*dfb0*/  ISETP.LT.AND P6, PT, R115, UR5, !P0 ;  /* 0x0000000573007c0c */ /* 0x000fe2000c7c1270 */
[----:B------:R-:W-:Y:S01]  /*dfc0*/  ULDC UR4, c[0x0][0x248] ;  /* 0x0000920000047ab9 */ /* 0x000fe20000000800 */
[----:B------:R-:W-:Y:S01]  /*dfd0*/  ULDC UR5, c[0x0][0x22c] ;  /* 0x00008b0000057ab9 */ /* 0x000fe20000000800 */
[----:B------:R2:W-:Y:S01]  /*dfe0*/  @P3 STG.E.U8 desc[UR14][R6.64], R13 ;  /* 0x0000000d06003986 */ /* 0x0005e2000c10110e */
[C---:B------:R-:W-:Y:S01]  /*dff0*/  IADD3 R2, P3, R9.reuse, R64, RZ ;  /* 0x0000004009027210 */ /* 0x040fe20007f7e0ff */
[----:B-1----:R-:W-:Y:S01]  /*e000*/  VIADD R5, R9, UR4 ;  /* 0x0000000409057c36 */ /* 0x002fe20008000000 */
[----:B------:R-:W-:Y:S01]  /*e010*/  ULDC UR4, c[0x0][0x248] ;  /* 0x0000920000047ab9 */ /* 0x000fe20000000800 */
[----:B------:R-:W-:-:S02]  /*e020*/  PRMT R11, R26, 0x7770, RZ ;  /* 0x000077701a0b7816 */ /* 0x000fc400000000ff */
[-C--:B------:R-:W-:Y:S01]  /*e030*/  LEA.HI.X.SX32 R3, R9, R93.reuse, 0x1, P3 ;  /* 0x0000005d09037211 */ /* 0x080fe200018f0eff */
[C---:B------:R-:W-:Y:S01]  /*e040*/  VIADD R8, R5.reuse, UR4 ;  /* 0x0000000405087c36 */ /* 0x040fe20008000000 */
[----:B------:R-:W-:Y:S01]  /*e050*/  ISETP.LT.AND P5, PT, R116, UR5, !P0 ;  /* 0x0000000574007c0c */ /* 0x000fe2000c7a1270 */
[----:B------:R-:W-:Y:S01]  /*e060*/  ULDC UR4, c[0x0][0x248] ;  /* 0x0000920000047ab9 */ /* 0x000fe20000000800 */
[CC--:B------:R-:W-:Y:S01]  /*e070*/  IADD3 R4, P3, R5.reuse, R64.reuse, RZ ;  /* 0x0000004005047210 */ /* 0x0c0fe20007f7e0ff */
[----:B------:R1:W-:Y:S01]  /*e080*/  @P6 STG.E.U8 desc[UR14][R2.64], R11 ;  /* 0x0000000b02006986 */ /* 0x0003e2000c10110e */
[----:B--2---:R-:W-:Y:S01]  /*e090*/  IADD3 R6, P6, R8, R64, RZ ;  /* 0x0000004008067210 */ /* 0x004fe20007fde0ff */
[----:B------:R-:W-:Y:S01]  /*e0a0*/  ULDC UR5, c[0x0][0x22c] ;  /* 0x00008b0000057ab9 */ /* 0x000fe20000000800 */
[----:B------:R-:W-:Y:S02]  /*e0b0*/  PRMT R9, R26, 0x7771, RZ ;  /* 0x000077711a097816 */ /* 0x000fe400000000ff */
[----:B------:R-:W-:-:S02]  /*e0c0*/  LEA.HI.X.SX32 R5, R5, R93, 0x1, P3 ;  /* 0x0000005d05057211 */ /* 0x000fc400018f0eff */
[C---:B------:R-:W-:Y:S01]  /*e0d0*/  LEA.HI.X.SX32 R7, R8.reuse, R93, 0x1, P6 ;  /* 0x0000005d08077211 */ /* 0x040fe200030f0eff */
[----:B------:R-:W-:Y:S01]  /*e0e0*/  VIADD R8, R8, UR4 ;  /* 0x0000000408087c36 */ /* 0x000fe20008000000 */
[----:B------:R-:W-:Y:S02]  /*e0f0*/  PRMT R13, R27, 0x7770, RZ ;  /* 0x000077701b0d7816 */ /* 0x000fe400000000ff */
[----:B------:R-:W-:Y:S01]  /*e100*/  ISETP.LT.AND P4, PT, R121, UR5, !P0 ;  /* 0x0000000579007c0c */ /* 0x000fe2000c781270 */
[----:B------:R2:W-:Y:S01]  /*e110*/  @P5 STG.E.U8 desc[UR14][R4.64], R9 ;  /* 0x0000000904005986 */ /* 0x0005e2000c10110e */
[----:B------:R-:W-:Y:S01]  /*e120*/  ULDC UR4, c[0x0][0x248] ;  /* 0x0000920000047ab9 */ /* 0x000fe20000000800 */
[----:B------:R-:W-:Y:S02]  /*e130*/  ULDC UR5, c[0x0][0x22c] ;  /* 0x00008b0000057ab9 */ /* 0x000fe40000000800 */
[----:B------:R3:W-:Y:S01]  /*e140*/  @P2 STG.E.U8 desc[UR14][R6.64], R13 ;  /* 0x0000000d06002986 */ /* 0x0007e2000c10110e */
[----:B-1----:R-:W-:-:S02]  /*e150*/  IADD3 R2, P2, R8, R64, RZ ;  /* 0x0000004008027210 */ /* 0x002fc40007f5e0ff */
[----:B------:R-:W-:Y:S01]  /*e160*/  ISETP.LT.AND P3, PT, R123, UR5, !P0 ;  /* 0x000000057b007c0c */ /* 0x000fe2000c761270 */
[----:B------:R-:W-:Y:S01]  /*e170*/  ULDC UR5, c[0x0][0x22c] ;  /* 0x00008b0000057ab9 */ /* 0x000fe20000000800 */
[C---:B------:R-:W-:Y:S02]  /*e180*/  LEA.HI.X.SX32 R3, R8.reuse, R93, 0x1, P2 ;  /* 0x0000005d08037211 */ /* 0x040fe400010f0eff */
[----:B------:R-:W-:Y:S01]  /*e190*/  PRMT R11, R27, 0x7771, RZ ;  /* 0x000077711b0b7816 */ /* 0x000fe200000000ff */
[----:B--2---:R-:W-:Y:S01]  /*e1a0*/  VIADD R9, R8, UR4 ;  /* 0x0000000408097c36 */ /* 0x004fe20008000000 */
[----:B------:R-:W-:-:S03]  /*e1b0*/  ULDC UR4, c[0x0][0x22c] ;  /* 0x00008b0000047ab9 */ /* 0x000fc60000000800 */
[----:B------:R1:W-:Y:S01]  /*e1c0*/  @P4 STG.E.U8 desc[UR14][R2.64], R11 ;  /* 0x0000000b02004986 */ /* 0x0003e2000c10110e */
[----:B------:R-:W-:Y:S02]  /*e1d0*/  IADD3 R4, P2, R9, R64, RZ ;  /* 0x0000004009047210 */ /* 0x000fe40007f5e0ff */
[----:B------:R-:W-:Y:S01]  /*e1e0*/  ISETP.LT.AND P4, PT, R129, UR4, !P0 ;  /* 0x0000000481007c0c */ /* 0x000fe2000c781270 */
[----:B------:R-:W-:Y:S01]  /*e1f0*/  ULDC UR4, c[0x0][0x248] ;  /* 0x0000920000047ab9 */ /* 0x000fe20000000800 */
[C---:B------:R-:W-:Y:S01]  /*e200*/  LEA.HI.X.SX32 R5, R9.reuse, R93, 0x1, P2 ;  /* 0x0000005d09057211 */ /* 0x040fe200010f0eff */
[----:B------:R-:W-:Y:S01]  /*e210*/  VIADD R9, R9, UR4 ;  /* 0x0000000409097c36 */ /* 0x000fe20008000000 */
[----:B---3--:R-:W-:Y:S01]  /*e220*/  PRMT R13, R24, 0x7772, RZ ;  /* 0x00007772180d7816 */ /* 0x008fe200000000ff */
[----:B------:R-:W-:Y:S01]  /*e230*/  ULDC UR4, c[0x0][0x248] ;  /* 0x0000920000047ab9 */ /* 0x000fe20000000800 */
[----:B------:R-:W-:Y:S01]  /*e240*/  ISETP.LT.AND P6, PT, R124, UR5, !P0 ;  /* 0x000000057c007c0c */ /* 0x000fe2000c7c1270 */
[----:B------:R-:W-:-:S02]  /*e250*/  ULDC UR5, c[0x0][0x22c] ;  /* 0x00008b0000057ab9 */ /* 0x000fc40000000800 */
[----:B------:R2:W-:Y:S01]  /*e260*/  @P3 STG.E.U8 desc[UR14][R4.64], R13 ;  /* 0x0000000d04003986 */ /* 0x0005e2000c10110e */
[CC--:B------:R-:W-:Y:S01]  /*e270*/  IADD3 R6, P3, R9.reuse, R64.reuse, RZ ;  /* 0x0000004009067210 */ /* 0x0c0fe20007f7e0ff */
[C---:B-1----:R-:W-:Y:S01]  /*e280*/  VIADD R3, R9.reuse, UR4 ;  /* 0x0000000409037c36 */ /* 0x042fe20008000000 */
[----:B------:R-:W-:Y:S01]  /*e290*/  ULDC UR4, c[0x0][0x248] ;  /* 0x0000920000047ab9 */ /* 0x000fe20000000800 */
[----:B------:R-:W-:Y:S02]  /*e2a0*/  PRMT R11, R24, 0x7773, RZ ;  /* 0x00007773180b7816 */ /* 0x000fe400000000ff */
[----:B------:R-:W-:Y:S01]  /*e2b0*/  LEA.HI.X.SX32 R7, R9, R93, 0x1, P3 ;  /* 0x0000005d09077211 */ /* 0x000fe200018f0eff */
[C---:B------:R-:W-:Y:S01]  /*e2c0*/  VIADD R8, R3.reuse, UR4 ;  /* 0x0000000403087c36 */ /* 0x040fe20008000000 */
[----:B------:R-:W-:Y:S01]  /*e2d0*/  ISETP.LT.AND P5, PT, R126, UR5, !P0 ;  /* 0x000000057e007c0c */ /* 0x000fe2000c7a1270 */
[----:B------:R-:W-:Y:S01]  /*e2e0*/  ULDC UR4, c[0x0][0x248] ;  /* 0x0000920000047ab9 */ /* 0x000fe20000000800 */
[-C--:B------:R-:W-:Y:S01]  /*e2f0*/  IADD3 R2, P3, R3, R64.reuse, RZ ;  /* 0x0000004003027210 */ /* 0x080fe20007f7e0ff */
[----:B------:R1:W-:Y:S01]  /*e300*/  @P6 STG.E.U8 desc[UR14][R6.64], R11 ;  /* 0x0000000b06006986 */ /* 0x0003e2000c10110e */
[----:B--2---:R-:W-:Y:S01]  /*e310*/  IADD3 R4, P6, R8, R64, RZ ;  /* 0x0000004008047210 */ /* 0x004fe20007fde0ff */
[----:B------:R-:W-:Y:S01]  /*e320*/  ULDC UR5, c[0x0][0x22c] ;  /* 0x00008b0000057ab9 */ /* 0x000fe20000000800 */
[----:B------:R-:W-:-:S02]  /*e330*/  PRMT R9, R25, 0x7772, RZ ;  /* 0x0000777219097816 */ /* 0x000fc400000000ff */
[-C--:B------:R-:W-:Y:S02]  /*e340*/  LEA.HI.X.SX32 R3, R3, R93.reuse, 0x1, P3 ;  /* 0x0000005d03037211 */ /* 0x080fe400018f0eff */
        /* <DEDUP_REMOVED lines=11> */
[----:B------:R-:W-:Y:S02]  /*e400*/  LEA.HI.X.SX32 R7, R8, R93, 0x1, P4 ;  /* 0x0000005d08077211 */ /* 0x000fe400020f0eff */
        /* <DEDUP_REMOVED lines=9> */
[----:B------:R-:W-:Y:S01]  /*e4a0*/  PRMT R13, R26, 0x7773, RZ ;  /* 0x000077731a0d7816 */ /* 0x000fe200000000ff */
[----:B------:R-:W-:Y:S01]  /*e4b0*/  ULDC UR4, c[0x0][0x248] ;  /* 0x0000920000047ab9 */ /* 0x000fe20000000800 */
[----:B------:R-:W-:Y:S01]  /*e4c0*/  ISETP.LT.AND P5, PT, R134, UR5, !P0 ;  /* 0x0000000586007c0c */ /* 0x000fe2000c7a1270 */
[----:B------:R-:W-:-:S02]  /*e4d0*/  ULDC UR5, c[0x0][0x22c] ;  /* 0x00008b0000057ab9 */ /* 0x000fc40000000800 */
[----:B------:R2:W-:Y:S01]  /*e4e0*/  @P3 STG.E.U8 desc[UR14][R2.64], R13 ;  /* 0x0000000d02003986 */ /* 0x0005e2000c10110e */
[CC--:B---3--:R-:W-:Y:S01]  /*e4f0*/  IADD3 R4, P3, R9.reuse, R64.reuse, RZ ;  /* 0x0000004009047210 */ /* 0x0c8fe20007f7e0ff */
[----:B-1----:R-:W-:Y:S01]  /*e500*/  VIADD R7, R9, UR4 ;  /* 0x0000000409077c36 */ /* 0x002fe20008000000 */
[----:B------:R-:W-:Y:S01]  /*e510*/  ISETP.LT.AND P4, PT, R137, UR5, !P0 ;  /* 0x0000000589007c0c */ /* 0x000fe2000c781270 */
[----:B------:R-:W-:Y:S01]  /*e520*/  ULDC UR4, c[0x0][0x248] ;  /* 0x0000920000047ab9 */ /* 0x000fe20000000800 */
[----:B------:R-:W-:Y:S01]  /*e530*/  LEA.HI.X.SX32 R5, R9, R93, 0x1, P3 ;  /* 0x0000005d09057211 */ /* 0x000fe200018f0eff */
[----:B------:R-:W-:Y:S01]  /*e540*/  ULDC UR5, c[0x0][0x22c] ;  /* 0x00008b0000057ab9 */ /* 0x000fe20000000800 */
[C---:B------:R-:W-:Y:S01]  /*e550*/  IADD3 R6, P3, R7.reuse, R64, RZ ;  /* 0x0000004007067210 */ /* 0x040fe20007f7e0ff */
[----:B------:R-:W-:Y:S01]  /*e560*/  VIADD R8, R7, UR4 ;  /* 0x0000000407087c36 */ /* 0x000fe20008000000 */
[C---:B------:R-:W-:Y:S01]  /*e570*/  PRMT R11, R27.reuse, 0x7773, RZ ;  /* 0x000077731b0b7816 */ /* 0x040fe200000000ff */
[----:B------:R-:W-:Y:S01]  /*e580*/  ULDC UR4, c[0x0][0x22c] ;  /* 0x00008b0000047ab9 */ /* 0x000fe20000000800 */
[----:B------:R-:W-:-:S02]  /*e590*/  PRMT R27, R27, 0x7772, RZ ;  /* 0x000077721b1b7816 */ /* 0x000fc400000000ff */
[----:B------:R-:W-:Y:S02]  /*e5a0*/  LEA.HI.X.SX32 R7, R7, R93, 0x1, P3 ;  /* 0x0000005d07077211 */ /* 0x000fe400018f0eff */
[----:B--2---:R-:W-:Y:S01]  /*e5b0*/  IADD3 R2, P3, R8, R64, RZ ;  /* 0x0000004008027210 */ /* 0x004fe20007f7e0ff */
[----:B------:R1:W-:Y:S01]  /*e5c0*/  @P5 STG.E.U8 desc[UR14][R4.64], R27 ;  /* 0x0000001b04005986 */ /* 0x0003e2000c10110e */
[----:B0-----:R-:W-:-:S03]  /*e5d0*/  PRMT R15, R28, 0x7770, RZ ;  /* 0x000077701c0f7816 */ /* 0x001fc600000000ff */
[----:B------:R0:W-:Y:S01]  /*e5e0*/  @P4 STG.E.U8 desc[UR14][R6.64], R11 ;  /* 0x0000000b06004986 */ /* 0x0001e2000c10110e */
[----:B------:R-:W-:Y:S01]  /*e5f0*/  ISETP.LT.AND P4, PT, R145, UR4, !P0 ;  /* 0x0000000491007c0c */ /* 0x000fe2000c781270 */
[----:B------:R-:W-:Y:S01]  /*e600*/  ULDC UR4, c[0x0][0x248] ;  /* 0x0000920000047ab9 */ /* 0x000fe20000000800 */
[C---:B------:R-:W-:Y:S01]  /*e610*/  LEA.HI.X.SX32 R3, R8.reuse, R93, 0x1, P3 ;  /* 0x0000005d08037211 */ /* 0x040fe200018f0eff */
[----:B------:R-:W-:Y:S01]  /*e620*/  VIADD R8, R8, UR4 ;  /* 0x0000000408087c36 */ /* 0x000fe20008000000 */
[----:B------:R-:W-:Y:S01]  /*e630*/  ISETP.LT.AND P6, PT, R140, UR5, !P0 ;  /* 0x000000058c007c0c */ /* 0x000fe2000c7c1270 */
[----:B------:R-:W-:Y:S01]  /*e640*/  ULDC UR4, c[0x0][0x248] ;  /* 0x0000920000047ab9 */ /* 0x000fe20000000800 */
[----:B------:R-:W-:Y:S01]  /*e650*/  ULDC UR5, c[0x0][0x22c] ;  /* 0x00008b0000057ab9 */ /* 0x000fe20000000800 */
[----:B------:R2:W-:Y:S01]  /*e660*/  @P2 STG.E.U8 desc[UR14][R2.64], R15 ;  /* 0x0000000f02002986 */ /* 0x0005e2000c10110e */
[C---:B-1----:R-:W-:Y:S01]  /*e670*/  IADD3 R4, P2, R8.reuse, R64, RZ ;  /* 0x0000004008047210 */ /* 0x042fe20007f5e0ff */
[----:B0-----:R-:W-:Y:S01]  /*e680*/  VIADD R7, R8, UR4 ;  /* 0x0000000408077c36 */ /* 0x001fe20008000000 */
[----:B------:R-:W-:-:S02]  /*e690*/  ULDC UR4, c[0x0][0x248] ;  /* 0x0000920000047ab9 */ /* 0x000fc40000000800 */
[----:B------:R-:W-:Y:S02]  /*e6a0*/  LEA.HI.X.SX32 R5, R8, R93, 0x1, P2 ;  /* 0x0000005d08057211 */ /* 0x000fe400010f0eff */
[----:B------:R-:W-:Y:S01]  /*e6b0*/  PRMT R13, R28, 0x7771, RZ ;  /* 0x000077711c0d7816 */ /* 0x000fe200000000ff */
        /* <DEDUP_REMOVED lines=17> */
[----:B0-----:R-:W-:-:S02]  /*e7d0*/  IADD3 R4, P4, R8, R64, RZ ;  /* 0x0000004008047210 */ /* 0x001fc40007f9e0ff */
[----:B------:R-:W-:Y:S01]  /*e7e0*/  ISETP.LT.AND P2, PT, R148, UR5, !P0 ;  /* 0x0000000594007c0c */ /* 0x000fe2000c741270 */
[----:B------:R-:W-:Y:S01]  /*e7f0*/  ULDC UR5, c[0x0][0x22c] ;  /* 0x00008b0000057ab9 */ /* 0x000fe20000000800 */
[----:B------:R-:W-:Y:S02]  /*e800*/  LEA.HI.X.SX32 R5, R8, R93, 0x1, P4 ;  /* 0x0000005d08057211 */ /* 0x000fe400020f0eff */
[----:B------:R-:W-:Y:S01]  /*e810*/  PRMT R13, R30, 0x7770, RZ ;  /* 0x000077701e0d7816 */ /* 0x000fe200000000ff */
[----:B-1----:R-:W-:Y:S01]  /*e820*/  VIADD R9, R8, UR4 ;  /* 0x0000000408097c36 */ /* 0x002fe20008000000 */
[----:B------:R-:W-:-:S03]  /*e830*/  ULDC UR4, c[0x0][0x22c] ;  /* 0x00008b0000047ab9 */ /* 0x000fc60000000800 */
[----:B------:R0:W-:Y:S01]  /*e840*/  @P3 STG.E.U8 desc[UR14][R4.64], R13 ;  /* 0x0000000d04003986 */ /* 0x0001e2000c10110e */
[----:B------:R-:W-:Y:S02]  /*e850*/  IADD3 R6, P4, R9, R64, RZ ;  /* 0x0000004009067210 */ /* 0x000fe40007f9e0ff */
[----:B------:R-:W-:Y:S01]  /*e860*/  ISETP.LT.AND P3, PT, R153, UR4, !P0 ;  /* 0x0000000499007c0c */ /* 0x000fe2000c761270 */
[----:B------:R-:W-:Y:S01]  /*e870*/  ULDC UR4, c[0x0][0x248] ;  /* 0x0000920000047ab9 */ /* 0x000fe20000000800 */
[C---:B------:R-:W-:Y:S01]  /*e880*/  LEA.HI.X.SX32 R7, R9.reuse, R93, 0x1, P4 ;  /* 0x0000005d09077211 */ /* 0x040fe200020f0eff */
[----:B------:R-:W-:Y:S01]  /*e890*/  VIADD R9, R9, UR4 ;  /* 0x0000000409097c36 */ /* 0x000fe20008000000 */
[----:B--2---:R-:W-:Y:S01]  /*e8a0*/  PRMT R11, R30, 0x7771, RZ ;  /* 0x000077711e0b7816 */ /* 0x004fe200000000ff */
[----:B------:R-:W-:Y:S01]  /*e8b0*/  ULDC UR4, c[0x0][0x248] ;  /* 0x0000920000047ab9 */ /* 0x000fe20000000800 */
[----:B------:R-:W-:Y:S01]  /*e8c0*/  ISETP.LT.AND P6, PT, R150, UR5, !P0 ;  /* 0x0000000596007c0c */ /* 0x000fe2000c7c1270 */
[----:B------:R-:W-:-:S02]  /*e8d0*/  ULDC UR5, c[0x0][0x22c] ;  /* 0x00008b0000057ab9 */ /* 0x000fc40000000800 */
[----:B------:R1:W-:Y:S01]  /*e8e0*/  @P2 STG.E.U8 desc[UR14][R6.64], R11 ;  /* 0x0000000b06002986 */ /* 0x0003e2000c10110e */
[CC--:B------:R-:W-:Y:S01]  /*e8f0*/  IADD3 R2, P2, R9.reuse, R64.reuse, RZ ;  /* 0x0000004009027210 */ /* 0x0c0fe20007f5e0ff */
[----:B0-----:R-:W-:Y:S01]  /*e900*/  VIADD R5, R9, UR4 ;  /* 0x0000000409057c36 */ /* 0x001fe20008000000 */
        /* <DEDUP_REMOVED lines=8> */
[----:B-1----:R-:W-:Y:S01]  /*e990*/  IADD3 R6, P6, R8, R64, RZ ;  /* 0x0000004008067210 */ /* 0x002fe20007fde0ff */
        /* <DEDUP_REMOVED lines=19> */
[C---:B------:R-:W-:Y:S02]  /*ead0*/  IADD3 R4, P5, R9.reuse, R64, RZ ;  /* 0x0000004009047210 */ /* 0x040fe40007fbe0ff */
        /* <DEDUP_REMOVED lines=8> */
[----:B------:R-:W-:Y:S01]  /*eb60*/  ISETP.LT.AND P3, PT, R157, UR5, !P0 ;  /* 0x000000059d007c0c */ /* 0x000fe2000c761270 */
[----:B------:R1:W-:Y:S01]  /*eb70*/  @P2 STG.E.U8 desc[UR14][R4.64], R11 ;  /* 0x0000000b04002986 */ /* 0x0003e2000c10110e */
[----:B------:R-:W-:Y:S01]  /*eb80*/  ULDC UR5, c[0x0][0x22c] ;  /* 0x00008b0000057ab9 */ /* 0x000fe20000000800 */
[CC--:B0-----:R-:W-:Y:S01]  /*eb90*/  IADD3 R2, P2, R9.reuse, R64.reuse, RZ ;  /* 0x0000004009027210 */ /* 0x0c1fe20007f5e0ff */
[----:B------:R-:W-:Y:S01]  /*eba0*/  VIADD R7, R9, UR4 ;  /* 0x0000000409077c36 */ /* 0x000fe20008000000 */
[----:B------:R-:W-:Y:S01]  /*ebb0*/  ISETP.LT.AND P5, PT, R159, UR5, !P0 ;  /* 0x000000059f007c0c */ /* 0x000fe2000c7a1270 */
[----:B------:R-:W-:Y:S01]  /*ebc0*/  ULDC UR5, c[0x0][0x248] ;  /* 0x0000920000057ab9 */ /* 0x000fe20000000800 */
[----:B------:R-:W-:Y:S01]  /*ebd0*/  PRMT R29, R29, 0x7773, RZ ;  /* 0x000077731d1d7816 */ /* 0x000fe200000000ff */
[----:B------:R-:W-:Y:S01]  /*ebe0*/  VIADD R8, R7, UR5 ;  /* 0x0000000507087c36 */ /* 0x000fe20008000000 */
[----:B------:R-:W-:Y:S01]  /*ebf0*/  LEA.HI.X.SX32 R3, R9, R93, 0x1, P2 ;  /* 0x0000005d09037211 */ /* 0x000fe200010f0eff */
[----:B------:R-:W-:Y:S01]  /*ec00*/  ULDC UR4, c[0x0][0x22c] ;  /* 0x00008b0000047ab9 */ /* 0x000fe20000000800 */
[----:B------:R-:W-:Y:S01]  /*ec10*/  IADD3 R6, P2, R7, R64, RZ ;  /* 0x0000004007067210 */ /* 0x000fe20007f5e0ff */
[----:B------:R-:W-:-:S02]  /*ec20*/  ULDC UR5, c[0x0][0x22c] ;  /* 0x00008b0000057ab9 */ /* 0x000fc40000000800 */
[----:B------:R0:W-:Y:S01]  /*ec30*/  @P6 STG.E.U8 desc[UR14][R2.64], R29 ;  /* 0x0000001d02006986 */ /* 0x0001e2000c10110e */
[-C--:B-1----:R-:W-:Y:S02]  /*ec40*/  IADD3 R4, P6, R8, R64.reuse, RZ ;  /* 0x0000004008047210 */ /* 0x082fe40007fde0ff */
[-C--:B------:R-:W-:Y:S02]  /*ec50*/  LEA.HI.X.SX32 R7, R7, R93.reuse, 0x1, P2 ;  /* 0x0000005d07077211 */ /* 0x080fe400010f0eff */
[----:B------:R-:W-:Y:S01]  /*ec60*/  ISETP.LT.AND P2, PT, R160, UR4, !P0 ;  /* 0x00000004a0007c0c */ /* 0x000fe2000c741270 */
[----:B------:R-:W-:Y:S01]  /*ec70*/  ULDC UR4, c[0x0][0x248] ;  /* 0x0000920000047ab9 */ /* 0x000fe20000000800 */
[----:B------:R-:W-:Y:S02]  /*ec80*/  PRMT R9, R30, 0x7772, RZ ;  /* 0x000077721e097816 */ /* 0x000fe400000000ff */
[C---:B------:R-:W-:Y:S01]  /*ec90*/  LEA.HI.X.SX32 R5, R8.reuse, R93, 0x1, P6 ;  /* 0x0000005d08057211 */ /* 0x040fe200030f0eff */
[----:B------:R-:W-:Y:S01]  /*eca0*/  VIADD R8, R8, UR4 ;  /* 0x0000000408087c36 */ /* 0x000fe20008000000 */
[----:B------:R-:W-:Y:S01]  /*ecb0*/  PRMT R13, R30, 0x7773, RZ ;  /* 0x000077731e0d7816 */ /* 0x000fe200000000ff */
[----:B------:R-:W-:Y:S01]  /*ecc0*/  ULDC UR4, c[0x0][0x248] ;  /* 0x0000920000047ab9 */ /* 0x000fe20000000800 */
[----:B------:R1:W-:Y:S04]  /*ecd0*/  @P3 STG.E.U8 desc[UR14][R6.64], R9 ;  /* 0x0000000906003986 */ /* 0x0003e8000c10110e */
[----:B------:R2:W-:Y:S01]  /*ece0*/  @P4 STG.E.U8 desc[UR14][R4.64], R13 ;  /* 0x0000000d04004986 */ /* 0x0005e2000c10110e */
[C---:B0-----:R-:W-:Y:S01]  /*ecf0*/  IADD3 R2, P4, R8.reuse, R64, RZ ;  /* 0x0000004008027210 */ /* 0x041fe20007f9e0ff */
[----:B-1----:R-:W-:-:S03]  /*ed00*/  VIADD R9, R8, UR4 ;  /* 0x0000000408097c36 */ /* 0x002fc60008000000 */
[-C--:B------:R-:W-:Y:S01]  /*ed10*/  LEA.HI.X.SX32 R3, R8, R93.reuse, 0x1, P4 ;  /* 0x0000005d08037211 */ /* 0x080fe200020f0eff */
[----:B------:R-:W-:Y:S01]  /*ed20*/  ULDC UR4, c[0x0][0x248] ;  /* 0x0000920000047ab9 */ /* 0x000fe20000000800 */
[----:B------:R-:W-:Y:S02]  /*ed30*/  IADD3 R6, P6, R9, R64, RZ ;  /* 0x0000004009067210 */ /* 0x000fe40007fde0ff */
[C---:B------:R-:W-:Y:S02]  /*ed40*/  PRMT R11, R31.reuse, 0x7772, RZ ;  /* 0x000077721f0b7816 */ /* 0x040fe400000000ff */
[----:B------:R-:W-:Y:S02]  /*ed50*/  PRMT R31, R31, 0x7773, RZ ;  /* 0x000077731f1f7816 */ /* 0x000fe400000000ff */
[C---:B------:R-:W-:Y:S01]  /*ed60*/  LEA.HI.X.SX32 R7, R9.reuse, R93, 0x1, P6 ;  /* 0x0000005d09077211 */ /* 0x040fe200030f0eff */
[----:B------:R-:W-:Y:S01]  /*ed70*/  VIADD R9, R9, UR4 ;  /* 0x0000000409097c36 */ /* 0x000fe20008000000 */
[----:B------:R-:W-:Y:S01]  /*ed80*/  ISETP.LT.AND P3, PT, R161, UR5, !P0 ;  /* 0x00000005a1007c0c */ /* 0x000fe2000c761270 */
[----:B------:R0:W-:Y:S01]  /*ed90*/  @P5 STG.E.U8 desc[UR14][R2.64], R11 ;  /* 0x0000000b02005986 */ /* 0x0001e2000c10110e */
[----:B------:R-:W-:Y:S01]  /*eda0*/  ULDC UR4, c[0x0][0x248] ;  /* 0x0000920000047ab9 */ /* 0x000fe20000000800 */
[----:B------:R-:W-:-:S02]  /*edb0*/  ULDC UR5, c[0x0][0x22c] ;  /* 0x00008b0000057ab9 */ /* 0x000fc40000000800 */
[----:B------:R1:W-:Y:S01]  /*edc0*/  @P2 STG.E.U8 desc[UR14][R6.64], R31 ;  /* 0x0000001f06002986 */ /* 0x0003e2000c10110e */
[CC--:B--2---:R-:W-:Y:S01]  /*edd0*/  IADD3 R4, P2, R9.reuse, R64.reuse, RZ ;  /* 0x0000004009047210 */ /* 0x0c4fe20007f5e0ff */
[C---:B------:R-:W-:Y:S01]  /*ede0*/  VIADD R8, R9.reuse, UR4 ;  /* 0x0000000409087c36 */ /* 0x040fe20008000000 */
[----:B------:R-:W-:Y:S01]  /*edf0*/  ISETP.LT.AND P4, PT, R162, UR5, !P0 ;  /* 0x00000005a2007c0c */ /* 0x000fe2000c781270 */
[----:B------:R-:W-:Y:S01]  /*ee00*/  ULDC UR4, c[0x0][0x22c] ;  /* 0x00008b0000047ab9 */ /* 0x000fe20000000800 */
[----:B------:R-:W-:Y:S01]  /*ee10*/  LEA.HI.X.SX32 R5, R9, R93, 0x1, P2 ;  /* 0x0000005d09057211 */ /* 0x000fe200010f0eff */
[----:B------:R-:W-:Y:S01]  /*ee20*/  ULDC UR5, c[0x0][0x22c] ;  /* 0x00008b0000057ab9 */ /* 0x000fe20000000800 */
[----:B------:R-:W-:Y:S02]  /*ee30*/  PRMT R9, R36, 0x7770, RZ ;  /* 0x0000777024097816 */ /* 0x000fe400000000ff */
[----:B0-----:R-:W-:-:S03]  /*ee40*/  IADD3 R2, P2, R8, R64, RZ ;  /* 0x0000004008027210 */ /* 0x001fc60007f5e0ff */
[----:B------:R0:W-:Y:S01]  /*ee50*/  @P3 STG.E.U8 desc[UR14][R4.64], R9 ;  /* 0x0000000904003986 */ /* 0x0001e2000c10110e */
[----:B------:R-:W-:Y:S01]  /*ee60*/  ISETP.LT.AND P3, PT, R165, UR4, !P0 ;  /* 0x00000004a5007c0c */ /* 0x000fe2000c761270 */
[----:B------:R-:W-:Y:S01]  /*ee70*/  ULDC UR4, c[0x0][0x248] ;  /* 0x0000920000047ab9 */ /* 0x000fe20000000800 */
[C---:B------:R-:W-:Y:S01]  /*ee80*/  LEA.HI.X.SX32 R3, R8.reuse, R93, 0x1, P2 ;  /* 0x0000005d08037211 */ /* 0x040fe200010f0eff */
[----:B------:R-:W-:Y:S01]  /*ee90*/  VIADD R8, R8, UR4 ;  /* 0x0000000408087c36 */ /* 0x000fe20008000000 */
[----:B------:R-:W-:Y:S01]  /*eea0*/  PRMT R13, R36, 0x7771, RZ ;  /* 0x00007771240d7816 */ /* 0x000fe200000000ff */
[----:B------:R-:W-:Y:S01]  /*eeb0*/  ULDC UR4, c[0x0][0x248] ;  /* 0x0000920000047ab9 */ /* 0x000fe20000000800 */
[----:B------:R-:W-:Y:S01]  /*eec0*/  ISETP.LT.AND P6, PT, R163, UR5, !P0 ;  /* 0x00000005a3007c0c */ /* 0x000fe2000c7c1270 */
[----:B------:R-:W-:Y:S02]  /*eed0*/  ULDC UR5, c[0x0][0x22c] ;  /* 0x00008b0000057ab9 */ /* 0x000fe40000000800 */
[----:B------:R2:W-:Y:S01]  /*eee0*/  @P4 STG.E.U8 desc[UR14][R2.64], R13 ;  /* 0x0000000d02004986 */ /* 0x0005e2000c10110e */
[C---:B-1----:R-:W-:Y:S01]  /*eef0*/  IADD3 R6, P4, R8.reuse, R64, RZ ;  /* 0x0000004008067210 */ /* 0x042fe20007f9e0ff */
[----:B0-----:R-:W-:Y:S01]  /*ef00*/  VIADD R5, R8, UR4 ;  /* 0x0000000408057c36 */ /* 0x001fe20008000000 */
[----:B------:R-:W-:Y:S01]  /*ef10*/  ULDC UR4, c[0x0][0x248] ;  /* 0x0000920000047ab9 */ /* 0x000fe20000000800 */
[----:B------:R-:W-:-:S02]  /*ef20*/  PRMT R11, R37, 0x7770, RZ ;  /* 0x00007770250b7816 */ /* 0x000fc400000000ff */
[-C--:B------:R-:W-:Y:S01]  /*ef30*/  LEA.HI.X.SX32 R7, R8, R93.reuse, 0x1, P4 ;  /* 0x0000005d08077211 */ /* 0x080fe200020f0eff */
[C---:B------:R-:W-:Y:S01]  /*ef40*/  VIADD R8, R5.reuse, UR4 ;  /* 0x0000000405087c36 */ /* 0x040fe20008000000 */
[----:B------:R-:W-:Y:S01]  /*ef50*/  ISETP.LT.AND P5, PT, R164, UR5, !P0 ;  /* 0x00000005a4007c0c */ /* 0x000fe2000c7a1270 */
[----:B------:R-:W-:Y:S01]  /*ef60*/  ULDC UR4, c[0x0][0x248] ;  /* 0x0000920000047ab9 */ /* 0x000fe20000000800 */
[-C--:B------:R-:W-:Y:S01]  /*ef70*/  IADD3 R4, P4, R5, R64.reuse, RZ ;  /* 0x0000004005047210 */ /* 0x080fe20007f9e0ff */
        /* <DEDUP_REMOVED lines=31> */
[C---:B------:R-:W-:Y:S01]  /*f170*/  IADD3 R2, P4, R9.reuse, R64, RZ ;  /* 0x0000004009027210 */ /* 0x040fe20007f9e0ff */
[C---:B0-----:R-:W-:Y:S01]  /*f180*/  VIADD R7, R9.reuse, UR4 ;  /* 0x0000000409077c36 */ /* 0x041fe20008000000 */
[----:B------:R-:W-:Y:S02]  /*f190*/  ULDC UR4, c[0x0][0x248] ;  /* 0x0000920000047ab9 */ /* 0x000fe40000000800 */
[----:B------:R-:W-:Y:S01]  /*f1a0*/  LEA.HI.X.SX32 R3, R9, R93, 0x1, P4 ;  /* 0x0000005d09037211 */ /* 0x000fe200020f0eff */
[----:B------:R-:W-:Y:S01]  /*f1b0*/  VIADD R8, R7, UR4 ;  /* 0x0000000407087c36 */ /* 0x000fe20008000000 */
[----:B------:R-:W-:Y:S01]  /*f1c0*/  PRMT R9, R39, 0x7771, RZ ;  /* 0x0000777127097816 */ /* 0x000fe200000000ff */
[----:B------:R-:W-:Y:S01]  /*f1d0*/  ULDC UR4, c[0x0][0x248] ;  /* 0x0000920000047ab9 */ /* 0x000fe20000000800 */
[----:B------:R-:W-:Y:S01]  /*f1e0*/  ISETP.LT.AND P3, PT, R169, UR5, !P0 ;  /* 0x00000005a9007c0c */ /* 0x000fe2000c761270 */
[----:B------:R-:W-:-:S02]  /*f1f0*/  ULDC UR5, c[0x0][0x22c] ;  /* 0x00008b0000057ab9 */ /* 0x000fc40000000800 */
[----:B------:R0:W-:Y:S01]  /*f200*/  @P6 STG.E.U8 desc[UR14][R2.64], R9 ;  /* 0x0000000902006986 */ /* 0x0001e2000c10110e */
[CC--:B-1----:R-:W-:Y:S02]  /*f210*/  IADD3 R4, P6, R8.reuse, R64.reuse, RZ ;  /* 0x0000004008047210 */ /* 0x0c2fe40007fde0ff */
[----:B------:R-:W-:Y:S02]  /*f220*/  IADD3 R6, P4, R7, R64, RZ ;  /* 0x0000004007067210 */ /* 0x000fe40007f9e0ff */
[C---:B------:R-:W-:Y:S01]  /*f230*/  LEA.HI.X.SX32 R5, R8.reuse, R93, 0x1, P6 ;  /* 0x0000005d08057211 */ /* 0x040fe200030f0eff */
[----:B------:R-:W-:Y:S01]  /*f240*/  VIADD R8, R8, UR4 ;  /* 0x0000000408087c36 */ /* 0x000fe20008000000 */
[----:B------:R-:W-:Y:S01]  /*f250*/  ULDC UR4, c[0x0][0x248] ;  /* 0x0000920000047ab9 */ /* 0x000fe20000000800 */
[----:B------:R-:W-:Y:S01]  /*f260*/  ISETP.LT.AND P5, PT, R171, UR5, !P0 ;  /* 0x00000005ab007c0c */ /* 0x000fe2000c7a1270 */
[----:B------:R-:W-:Y:S01]  /*f270*/  ULDC UR5, c[0x0][0x22c] ;  /* 0x00008b0000057ab9 */ /* 0x000fe20000000800 */
[----:B------:R-:W-:-:S02]  /*f280*/  PRMT R11, R36, 0x7772, RZ ;  /* 0x00007772240b7816 */ /* 0x000fc400000000ff */
[----:B------:R-:W-:Y:S01]  /*f290*/  LEA.HI.X.SX32 R7, R7, R93, 0x1, P4 ;  /* 0x0000005d07077211 */ /* 0x000fe200020f0eff */
[----:B0-----:R-:W-:Y:S01]  /*f2a0*/  VIADD R9, R8, UR4 ;  /* 0x0000000408097c36 */ /* 0x001fe20008000000 */
[----:B------:R-:W-:Y:S01]  /*f2b0*/  PRMT R13, R36, 0x7773, RZ ;  /* 0x00007773240d7816 */ /* 0x000fe200000000ff */
[----:B------:R-:W-:Y:S01]  /*f2c0*/  ULDC UR4, c[0x0][0x248] ;  /* 0x0000920000047ab9 */ /* 0x000fe20000000800 */
[----:B------:R-:W-:Y:S01]  /*f2d0*/  ISETP.LT.AND P4, PT, R172, UR5, !P0 ;  /* 0x00000005ac007c0c */ /* 0x000fe2000c781270 */
[----:B------:R-:W-:Y:S01]  /*f2e0*/  ULDC UR5, c[0x0][0x22c] ;  /* 0x00008b0000057ab9 */ /* 0x000fe20000000800 */
[----:B------:R0:W-:Y:S01]  /*f2f0*/  @P3 STG.E.U8 desc[UR14][R6.64], R11 ;  /* 0x0000000b06003986 */ /* 0x0001e2000c10110e */
[----:B------:R-:W-:Y:S01]  /*f300*/  VIADD R10, R9, UR4 ;  /* 0x00000004090a7c36 */ /* 0x000fe20008000000 */
[----:B------:R-:W-:Y:S01]  /*f310*/  ISETP.LT.AND P3, PT, R173, UR5, !P0 ;  /* 0x00000005ad007c0c */ /* 0x000fe2000c761270 */
[----:B------:R-:W-:Y:S01]  /*f320*/  ULDC UR5, c[0x0][0x248] ;  /* 0x0000920000057ab9 */ /* 0x000fe20000000800 */
[----:B------:R1:W-:Y:S01]  /*f330*/  @P2 STG.E.U8 desc[UR14][R4.64], R13 ;  /* 0x0000000d04002986 */ /* 0x0003e2000c10110e */
[----:B------:R-:W-:Y:S01]  /*f340*/  IADD3 R2, P2, R8, R64, RZ ;  /* 0x0000004008027210 */ /* 0x000fe20007f5e0ff */
[----:B------:R-:W-:-:S03]  /*f350*/  ULDC UR4, c[0x0][0x248] ;  /* 0x0000920000047ab9 */ /* 0x000fc60000000800 */
[-C--:B------:R-:W-:Y:S01]  /*f360*/  LEA.HI.X.SX32 R3, R8, R93.reuse, 0x1, P2 ;  /* 0x0000005d08037211 */ /* 0x080fe200010f0eff */
[C---:B0-----:R-:W-:Y:S01]  /*f370*/  VIADD R11, R10.reuse, UR5 ;  /* 0x000000050a0b7c36 */ /* 0x041fe20008000000 */
[-C--:B------:R-:W-:Y:S01]  /*f380*/  IADD3 R6, P2, R9, R64.reuse, RZ ;  /* 0x0000004009067210 */ /* 0x080fe20007f5e0ff */
[----:B------:R-:W-:Y:S01]  /*f390*/  ULDC UR5, c[0x0][0x248] ;  /* 0x0000920000057ab9 */ /* 0x000fe20000000800 */
[CC--:B-1----:R-:W-:Y:S01]  /*f3a0*/  IADD3 R4, P6, R10.reuse, R64.reuse, RZ ;  /* 0x000000400a047210 */ /* 0x0c2fe20007fde0ff */
[----:B------:R-:W-:Y:S01]  /*f3b0*/  VIADD R12, R11, UR4 ;  /* 0x000000040b0c7c36 */ /* 0x000fe20008000000 */
[-C--:B------:R-:W-:Y:S01]  /*f3c0*/  LEA.HI.X.SX32 R7, R9, R93.reuse, 0x1, P2 ;  /* 0x0000005d09077211 */ /* 0x080fe200010f0eff */
[----:B------:R-:W-:Y:S01]  /*f3d0*/  ULDC UR4, c[0x0][0x22c] ;  /* 0x00008b0000047ab9 */ /* 0x000fe20000000800 */
[----:B------:R-:W-:Y:S02]  /*f3e0*/  LEA.HI.X.SX32 R5, R10, R93, 0x1, P6 ;  /* 0x0000005d0a057211 */ /* 0x000fe400030f0eff */
[----:B------:R-:W-:-:S02]  /*f3f0*/  IADD3 R8, P6, R11, R64, RZ ;  /* 0x000000400b087210 */ /* 0x000fc40007fde0ff */
[CC--:B------:R-:W-:Y:S01]  /*f400*/  IADD3 R10, P2, R12.reuse, R64.reuse, RZ ;  /* 0x000000400c0a7210 */ /* 0x0c0fe20007f5e0ff */
[C---:B------:R-:W-:Y:S01]  /*f410*/  VIADD R13, R12.reuse, UR5 ;  /* 0x000000050c0d7c36 */ /* 0x040fe20008000000 */
[-C--:B------:R-:W-:Y:S02]  /*f420*/  LEA.HI.X.SX32 R9, R11, R93.reuse, 0x1, P6 ;  /* 0x0000005d0b097211 */ /* 0x080fe400030f0eff */
[----:B------:R-:W-:Y:S02]  /*f430*/  LEA.HI.X.SX32 R11, R12, R93, 0x1, P2 ;  /* 0x0000005d0c0b7211 */ /* 0x000fe400010f0eff */
[----:B------:R-:W-:Y:S02]  /*f440*/  ISETP.LT.AND P2, PT, R174, UR6, !P0 ;  /* 0x00000006ae007c0c */ /* 0x000fe4000c741270 */
[----:B------:R-:W-:Y:S02]  /*f450*/  ISETP.LT.AND P0, PT, R0, UR4, !P0 ;  /* 0x0000000400007c0c */ /* 0x000fe4000c701270 */
[----:B------:R-:W-:-:S02]  /*f460*/  IADD3 R64, P6, R13, R64, RZ ;  /* 0x000000400d407210 */ /* 0x000fc40007fde0ff */
[C---:B------:R-:W-:Y:S02]  /*f470*/  PRMT R19, R37.reuse, 0x7773, RZ ;  /* 0x0000777325137816 */ /* 0x040fe400000000ff */
[----:B------:R-:W-:Y:S02]  /*f480*/  PRMT R37, R37, 0x7772, RZ ;  /* 0x0000777225257816 */ /* 0x000fe400000000ff */
[----:B------:R-:W-:Y:S02]  /*f490*/  LEA.HI.X.SX32 R65, R13, R93, 0x1, P6 ;  /* 0x0000005d0d417211 */ /* 0x000fe400030f0eff */
[C---:B------:R-:W-:Y:S02]  /*f4a0*/  PRMT R17, R38.reuse, 0x7772, RZ ;  /* 0x0000777226117816 */ /* 0x040fe400000000ff */
[----:B------:R-:W-:Y:S02]  /*f4b0*/  PRMT R15, R38, 0x7773, RZ ;  /* 0x00007773260f7816 */ /* 0x000fe400000000ff */
[C---:B------:R-:W-:Y:S01]  /*f4c0*/  PRMT R13, R39.reuse, 0x7773, RZ ;  /* 0x00007773270d7816 */ /* 0x040fe200000000ff */
[----:B------:R0:W-:Y:S01]  /*f4d0*/  @P5 STG.E.U8 desc[UR14][R2.64], R37 ;  /* 0x0000002502005986 */ /* 0x0001e2000c10110e */
[----:B------:R-:W-:-:S03]  /*f4e0*/  PRMT R39, R39, 0x7772, RZ ;  /* 0x0000777227277816 */ /* 0x000fc600000000ff */
[----:B------:R0:W-:Y:S04]  /*f4f0*/  @P4 STG.E.U8 desc[UR14][R6.64], R19 ;  /* 0x0000001306004986 */ /* 0x0001e8000c10110e */
[----:B------:R0:W-:Y:S04]  /*f500*/  @P3 STG.E.U8 desc[UR14][R4.64], R17 ;  /* 0x0000001104003986 */ /* 0x0001e8000c10110e */
[----:B------:R0:W-:Y:S04]  /*f510*/  @P2 STG.E.U8 desc[UR14][R8.64], R15 ;  /* 0x0000000f08002986 */ /* 0x0001e8000c10110e */
[----:B------:R0:W-:Y:S01]  /*f520*/  @P0 STG.E.U8 desc[UR14][R10.64], R39 ;  /* 0x000000270a000986 */ /* 0x0001e2000c10110e */
[----:B------:R-:W-:Y:S05]  /*f530*/  @!P1 EXIT ;  /* 0x000000000000994d */ /* 0x000fea0003800000 */
[----:B------:R-:W-:Y:S01]  /*f540*/  STG.E.U8 desc[UR14][R64.64], R13 ;  /* 0x0000000d40007986 */ /* 0x000fe2000c10110e */
[----:B------:R-:W-:Y:S05]  /*f550*/  EXIT ;  /* 0x000000000000794d */ /* 0x000fea0003800000 */
.L_x_3:
[----:B------:R-:W-:-:S00]  /*f560*/  BRA `(.L_x_3) ;  /* 0xfffffffc00fc7947 */ /* 0x000fc0000383ffff */
[----:B------:R-:W-:-:S00]  /*f570*/  NOP ;  /* 0x0000000000007918 */ /* 0x000fc00000000000 */
        /* <DEDUP_REMOVED lines=8> */
.L_x_4:


//--------------------- .nv.shared.matmul_kernel  --------------------------
	.section	.nv.shared.matmul_kernel,"aw",@nobits
	.sectionflags	@""
	.align	16
	.zero		1024


//--------------------- .nv.shared.reserved.0     --------------------------
	.section	.nv.shared.reserved.0,"aw",@nobits
	.weak		__nv_reservedSMEM_offset_0_alias
	.size		__nv_reservedSMEM_offset_0_alias, 0, 0
	.other		__nv_reservedSMEM_offset_0_alias,@"STO_CUDA_RESERVED_SHARED STV_DEFAULT"
__nv_reservedSMEM_offset_0_alias:
	.zero		0


//--------------------- .nv.constant0.matmul_kernel --------------------------
	.section	.nv.constant0.matmul_kernel,"a",@progbits
	.sectionflags	@""
	.align	4
.nv.constant0.matmul_kernel:
	.zero		608


//--------------------- SYMBOLS --------------------------

	.type		.nv.reservedSmem.offset0,@object
	.size		.nv.reservedSmem.offset0,0x4
